//
// Generated by NVIDIA NVVM Compiler
//
// Compiler Build ID: CL-36424714
// Cuda compilation tools, release 13.0, V13.0.88
// Based on NVVM 20.0.0
//

.version 9.0
.target sm_100
.address_size 64

	// .globl	_Z11fa1_forwardPfS_S_S_S_S_iifiiii
.extern .shared .align 16 .b8 smem[];

.visible .entry _Z11fa1_forwardPfS_S_S_S_S_iifiiii(
	.param .u64 .ptr .align 1 _Z11fa1_forwardPfS_S_S_S_S_iifiiii_param_0,
	.param .u64 .ptr .align 1 _Z11fa1_forwardPfS_S_S_S_S_iifiiii_param_1,
	.param .u64 .ptr .align 1 _Z11fa1_forwardPfS_S_S_S_S_iifiiii_param_2,
	.param .u64 .ptr .align 1 _Z11fa1_forwardPfS_S_S_S_S_iifiiii_param_3,
	.param .u64 .ptr .align 1 _Z11fa1_forwardPfS_S_S_S_S_iifiiii_param_4,
	.param .u64 .ptr .align 1 _Z11fa1_forwardPfS_S_S_S_S_iifiiii_param_5,
	.param .u32 _Z11fa1_forwardPfS_S_S_S_S_iifiiii_param_6,
	.param .u32 _Z11fa1_forwardPfS_S_S_S_S_iifiiii_param_7,
	.param .f32 _Z11fa1_forwardPfS_S_S_S_S_iifiiii_param_8,
	.param .u32 _Z11fa1_forwardPfS_S_S_S_S_iifiiii_param_9,
	.param .u32 _Z11fa1_forwardPfS_S_S_S_S_iifiiii_param_10,
	.param .u32 _Z11fa1_forwardPfS_S_S_S_S_iifiiii_param_11,
	.param .u32 _Z11fa1_forwardPfS_S_S_S_S_iifiiii_param_12
)
{
	.reg .pred 	%p<63>;
	.reg .b32 	%r<381>;
	.reg .b32 	%f<610>;
	.reg .b64 	%rd<50>;

	ld.param.u64 	%rd8, [_Z11fa1_forwardPfS_S_S_S_S_iifiiii_param_0];
	ld.param.u64 	%rd9, [_Z11fa1_forwardPfS_S_S_S_S_iifiiii_param_1];
	ld.param.u64 	%rd10, [_Z11fa1_forwardPfS_S_S_S_S_iifiiii_param_2];
	ld.param.u64 	%rd11, [_Z11fa1_forwardPfS_S_S_S_S_iifiiii_param_3];
	ld.param.u64 	%rd12, [_Z11fa1_forwardPfS_S_S_S_S_iifiiii_param_4];
	ld.param.u64 	%rd13, [_Z11fa1_forwardPfS_S_S_S_S_iifiiii_param_5];
	ld.param.u32 	%r95, [_Z11fa1_forwardPfS_S_S_S_S_iifiiii_param_6];
	ld.param.u32 	%r96, [_Z11fa1_forwardPfS_S_S_S_S_iifiiii_param_7];
	ld.param.u32 	%r97, [_Z11fa1_forwardPfS_S_S_S_S_iifiiii_param_9];
	ld.param.u32 	%r98, [_Z11fa1_forwardPfS_S_S_S_S_iifiiii_param_10];
	ld.param.u32 	%r99, [_Z11fa1_forwardPfS_S_S_S_S_iifiiii_param_11];
	ld.param.u32 	%r100, [_Z11fa1_forwardPfS_S_S_S_S_iifiiii_param_12];
	cvta.to.global.u64 	%rd1, %rd10;
	cvta.to.global.u64 	%rd2, %rd9;
	cvta.to.global.u64 	%rd3, %rd8;
	cvta.to.global.u64 	%rd4, %rd11;
	cvta.to.global.u64 	%rd5, %rd12;
	cvta.to.global.u64 	%rd6, %rd13;
	mov.u32 	%r1, %tid.x;
	mul.lo.s32 	%r2, %r98, %r96;
	mul.lo.s32 	%r3, %r97, %r96;
	setp.lt.s32 	%p2, %r100, 1;
	@%p2 bra 	$L__BB0_96;
	mov.u32 	%r102, %ctaid.y;
	mul.lo.s32 	%r103, %r95, %r102;
	mov.u32 	%r104, %nctaid.y;
	mov.u32 	%r105, %ctaid.x;
	mul.lo.s32 	%r106, %r105, %r104;
	mad.lo.s32 	%r107, %r106, %r95, %r103;
	mul.lo.s32 	%r108, %r98, %r97;
	shl.b32 	%r109, %r2, 2;
	mov.u32 	%r110, smem;
	add.s32 	%r4, %r110, %r109;
	add.s32 	%r5, %r4, %r109;
	add.s32 	%r6, %r5, %r109;
	shl.b32 	%r111, %r108, 2;
	add.s32 	%r7, %r6, %r111;
	mul.lo.s32 	%r8, %r96, %r1;
	mad.lo.s32 	%r9, %r107, %r96, %r8;
	add.s32 	%r10, %r107, %r1;
	mad.lo.s32 	%r112, %r2, 3, %r108;
	add.s32 	%r113, %r112, %r3;
	add.s32 	%r114, %r113, %r1;
	shl.b32 	%r115, %r114, 2;
	add.s32 	%r11, %r110, %r115;
	shl.b32 	%r116, %r97, 2;
	add.s32 	%r12, %r11, %r116;
	mul.lo.s32 	%r13, %r98, %r1;
	add.s32 	%r14, %r12, %r116;
	add.s32 	%r15, %r14, %r116;
	add.s32 	%r16, %r15, %r116;
	add.s32 	%r17, %r16, %r116;
	add.s32 	%r18, %r96, -1;
	and.b32  	%r19, %r96, 7;
	and.b32  	%r20, %r96, 3;
	and.b32  	%r21, %r98, 7;
	add.s32 	%r22, %r21, -1;
	and.b32  	%r23, %r98, 3;
	add.s32 	%r24, %r23, -1;
	and.b32  	%r25, %r96, 2147483640;
	and.b32  	%r26, %r96, 1;
	min.s32 	%r117, %r96, %r98;
	setp.lt.s32 	%p1, %r117, 1;
	and.b32  	%r27, %r98, 2147483640;
	and.b32  	%r28, %r98, 1;
	and.b32  	%r29, %r98, 2147483644;
	and.b32  	%r30, %r96, 2147483644;
	mov.b32 	%r349, 0;
$L__BB0_2:
	setp.lt.s32 	%p3, %r96, 1;
	@%p3 bra 	$L__BB0_14;
	setp.lt.u32 	%p4, %r18, 7;
	mad.lo.s32 	%r352, %r349, %r2, %r9;
	mov.b32 	%r355, 0;
	@%p4 bra 	$L__BB0_6;
	shl.b32 	%r119, %r98, 3;
	shl.b32 	%r120, %r1, 2;
	add.s32 	%r121, %r119, %r120;
	mov.u32 	%r122, smem;
	mad.lo.s32 	%r123, %r96, %r121, %r122;
	add.s32 	%r350, %r123, 16;
	shl.b32 	%r124, %r98, 2;
	add.s32 	%r125, %r120, %r124;
	mad.lo.s32 	%r126, %r96, %r125, %r122;
	add.s32 	%r351, %r126, 16;
	and.b32  	%r127, %r96, 2147483640;
	neg.s32 	%r353, %r127;
$L__BB0_5:
	.pragma "nounroll";
	mul.wide.s32 	%rd14, %r352, 4;
	add.s64 	%rd15, %rd2, %rd14;
	add.s64 	%rd16, %rd1, %rd14;
	ld.global.f32 	%f23, [%rd15];
	st.shared.f32 	[%r351+-16], %f23;
	ld.global.f32 	%f24, [%rd16];
	st.shared.f32 	[%r350+-16], %f24;
	ld.global.f32 	%f25, [%rd15+4];
	st.shared.f32 	[%r351+-12], %f25;
	ld.global.f32 	%f26, [%rd16+4];
	st.shared.f32 	[%r350+-12], %f26;
	ld.global.f32 	%f27, [%rd15+8];
	st.shared.f32 	[%r351+-8], %f27;
	ld.global.f32 	%f28, [%rd16+8];
	st.shared.f32 	[%r350+-8], %f28;
	ld.global.f32 	%f29, [%rd15+12];
	st.shared.f32 	[%r351+-4], %f29;
	ld.global.f32 	%f30, [%rd16+12];
	st.shared.f32 	[%r350+-4], %f30;
	ld.global.f32 	%f31, [%rd15+16];
	st.shared.f32 	[%r351], %f31;
	ld.global.f32 	%f32, [%rd16+16];
	st.shared.f32 	[%r350], %f32;
	ld.global.f32 	%f33, [%rd15+20];
	st.shared.f32 	[%r351+4], %f33;
	ld.global.f32 	%f34, [%rd16+20];
	st.shared.f32 	[%r350+4], %f34;
	ld.global.f32 	%f35, [%rd15+24];
	st.shared.f32 	[%r351+8], %f35;
	ld.global.f32 	%f36, [%rd16+24];
	st.shared.f32 	[%r350+8], %f36;
	ld.global.f32 	%f37, [%rd15+28];
	st.shared.f32 	[%r351+12], %f37;
	ld.global.f32 	%f38, [%rd16+28];
	st.shared.f32 	[%r350+12], %f38;
	add.s32 	%r353, %r353, 8;
	add.s32 	%r352, %r352, 8;
	add.s32 	%r351, %r351, 32;
	add.s32 	%r350, %r350, 32;
	setp.ne.s32 	%p5, %r353, 0;
	mov.u32 	%r355, %r25;
	@%p5 bra 	$L__BB0_5;
$L__BB0_6:
	setp.eq.s32 	%p6, %r19, 0;
	@%p6 bra 	$L__BB0_14;
	add.s32 	%r128, %r19, -1;
	setp.lt.u32 	%p7, %r128, 3;
	@%p7 bra 	$L__BB0_9;
	mad.lo.s32 	%r129, %r349, %r2, %r9;
	add.s32 	%r130, %r129, %r355;
	mul.wide.s32 	%rd17, %r130, 4;
	add.s64 	%rd18, %rd2, %rd17;
	ld.global.f32 	%f39, [%rd18];
	add.s32 	%r131, %r355, %r8;
	shl.b32 	%r132, %r131, 2;
	add.s32 	%r133, %r4, %r132;
	st.shared.f32 	[%r133], %f39;
	add.s64 	%rd19, %rd1, %rd17;
	ld.global.f32 	%f40, [%rd19];
	add.s32 	%r134, %r5, %r132;
	st.shared.f32 	[%r134], %f40;
	ld.global.f32 	%f41, [%rd18+4];
	st.shared.f32 	[%r133+4], %f41;
	ld.global.f32 	%f42, [%rd19+4];
	st.shared.f32 	[%r134+4], %f42;
	ld.global.f32 	%f43, [%rd18+8];
	st.shared.f32 	[%r133+8], %f43;
	ld.global.f32 	%f44, [%rd19+8];
	st.shared.f32 	[%r134+8], %f44;
	ld.global.f32 	%f45, [%rd18+12];
	st.shared.f32 	[%r133+12], %f45;
	ld.global.f32 	%f46, [%rd19+12];
	st.shared.f32 	[%r134+12], %f46;
	add.s32 	%r355, %r355, 4;
$L__BB0_9:
	setp.eq.s32 	%p8, %r20, 0;
	@%p8 bra 	$L__BB0_14;
	setp.eq.s32 	%p9, %r20, 1;
	@%p9 bra 	$L__BB0_12;
	mad.lo.s32 	%r135, %r349, %r2, %r9;
	add.s32 	%r136, %r135, %r355;
	mul.wide.s32 	%rd20, %r136, 4;
	add.s64 	%rd21, %rd2, %rd20;
	ld.global.f32 	%f47, [%rd21];
	add.s32 	%r137, %r355, %r8;
	shl.b32 	%r138, %r137, 2;
	add.s32 	%r139, %r4, %r138;
	st.shared.f32 	[%r139], %f47;
	add.s64 	%rd22, %rd1, %rd20;
	ld.global.f32 	%f48, [%rd22];
	add.s32 	%r140, %r5, %r138;
	st.shared.f32 	[%r140], %f48;
	ld.global.f32 	%f49, [%rd21+4];
	st.shared.f32 	[%r139+4], %f49;
	ld.global.f32 	%f50, [%rd22+4];
	st.shared.f32 	[%r140+4], %f50;
	add.s32 	%r355, %r355, 2;
$L__BB0_12:
	setp.eq.s32 	%p10, %r26, 0;
	@%p10 bra 	$L__BB0_14;
	mad.lo.s32 	%r141, %r349, %r2, %r9;
	add.s32 	%r142, %r141, %r355;
	mul.wide.s32 	%rd23, %r142, 4;
	add.s64 	%rd24, %rd2, %rd23;
	ld.global.f32 	%f51, [%rd24];
	add.s32 	%r143, %r355, %r8;
	shl.b32 	%r144, %r143, 2;
	add.s32 	%r145, %r4, %r144;
	st.shared.f32 	[%r145], %f51;
	add.s64 	%rd25, %rd1, %rd23;
	ld.global.f32 	%f52, [%rd25];
	add.s32 	%r146, %r5, %r144;
	st.shared.f32 	[%r146], %f52;
$L__BB0_14:
	setp.lt.s32 	%p11, %r99, 1;
	bar.sync 	0;
	@%p11 bra 	$L__BB0_95;
	mad.lo.s32 	%r49, %r349, %r3, %r9;
	mad.lo.s32 	%r148, %r349, %r97, %r10;
	mul.wide.s32 	%rd26, %r148, 4;
	add.s64 	%rd7, %rd6, %rd26;
	mov.b32 	%r357, 0;
$L__BB0_16:
	setp.lt.s32 	%p12, %r96, 1;
	@%p12 bra 	$L__BB0_28;
	setp.lt.u32 	%p13, %r18, 7;
	mad.lo.s32 	%r51, %r357, %r3, %r9;
	mov.b32 	%r360, 0;
	@%p13 bra 	$L__BB0_20;
	mov.b32 	%r358, 0;
$L__BB0_19:
	.pragma "nounroll";
	add.s32 	%r151, %r51, %r358;
	mul.wide.s32 	%rd27, %r151, 4;
	add.s64 	%rd28, %rd3, %rd27;
	ld.global.f32 	%f53, [%rd28];
	add.s32 	%r152, %r358, %r8;
	shl.b32 	%r153, %r152, 2;
	mov.u32 	%r154, smem;
	add.s32 	%r155, %r154, %r153;
	st.shared.f32 	[%r155], %f53;
	add.s64 	%rd29, %rd4, %rd27;
	ld.global.f32 	%f54, [%rd29];
	add.s32 	%r156, %r7, %r153;
	st.shared.f32 	[%r156], %f54;
	ld.global.f32 	%f55, [%rd28+4];
	st.shared.f32 	[%r155+4], %f55;
	ld.global.f32 	%f56, [%rd29+4];
	st.shared.f32 	[%r156+4], %f56;
	ld.global.f32 	%f57, [%rd28+8];
	st.shared.f32 	[%r155+8], %f57;
	ld.global.f32 	%f58, [%rd29+8];
	st.shared.f32 	[%r156+8], %f58;
	ld.global.f32 	%f59, [%rd28+12];
	st.shared.f32 	[%r155+12], %f59;
	ld.global.f32 	%f60, [%rd29+12];
	st.shared.f32 	[%r156+12], %f60;
	ld.global.f32 	%f61, [%rd28+16];
	st.shared.f32 	[%r155+16], %f61;
	ld.global.f32 	%f62, [%rd29+16];
	st.shared.f32 	[%r156+16], %f62;
	ld.global.f32 	%f63, [%rd28+20];
	st.shared.f32 	[%r155+20], %f63;
	ld.global.f32 	%f64, [%rd29+20];
	st.shared.f32 	[%r156+20], %f64;
	ld.global.f32 	%f65, [%rd28+24];
	st.shared.f32 	[%r155+24], %f65;
	ld.global.f32 	%f66, [%rd29+24];
	st.shared.f32 	[%r156+24], %f66;
	ld.global.f32 	%f67, [%rd28+28];
	st.shared.f32 	[%r155+28], %f67;
	ld.global.f32 	%f68, [%rd29+28];
	st.shared.f32 	[%r156+28], %f68;
	add.s32 	%r358, %r358, 8;
	setp.ne.s32 	%p14, %r358, %r25;
	mov.u32 	%r360, %r25;
	@%p14 bra 	$L__BB0_19;
$L__BB0_20:
	setp.eq.s32 	%p15, %r19, 0;
	@%p15 bra 	$L__BB0_28;
	add.s32 	%r157, %r19, -1;
	setp.lt.u32 	%p16, %r157, 3;
	@%p16 bra 	$L__BB0_23;
	add.s32 	%r158, %r51, %r360;
	mul.wide.s32 	%rd30, %r158, 4;
	add.s64 	%rd31, %rd3, %rd30;
	ld.global.f32 	%f69, [%rd31];
	add.s32 	%r159, %r360, %r8;
	shl.b32 	%r160, %r159, 2;
	mov.u32 	%r161, smem;
	add.s32 	%r162, %r161, %r160;
	st.shared.f32 	[%r162], %f69;
	add.s64 	%rd32, %rd4, %rd30;
	ld.global.f32 	%f70, [%rd32];
	add.s32 	%r163, %r7, %r160;
	st.shared.f32 	[%r163], %f70;
	ld.global.f32 	%f71, [%rd31+4];
	st.shared.f32 	[%r162+4], %f71;
	ld.global.f32 	%f72, [%rd32+4];
	st.shared.f32 	[%r163+4], %f72;
	ld.global.f32 	%f73, [%rd31+8];
	st.shared.f32 	[%r162+8], %f73;
	ld.global.f32 	%f74, [%rd32+8];
	st.shared.f32 	[%r163+8], %f74;
	ld.global.f32 	%f75, [%rd31+12];
	st.shared.f32 	[%r162+12], %f75;
	ld.global.f32 	%f76, [%rd32+12];
	st.shared.f32 	[%r163+12], %f76;
	add.s32 	%r360, %r360, 4;
$L__BB0_23:
	setp.eq.s32 	%p17, %r20, 0;
	@%p17 bra 	$L__BB0_28;
	setp.eq.s32 	%p18, %r20, 1;
	@%p18 bra 	$L__BB0_26;
	add.s32 	%r164, %r51, %r360;
	mul.wide.s32 	%rd33, %r164, 4;
	add.s64 	%rd34, %rd3, %rd33;
	ld.global.f32 	%f77, [%rd34];
	add.s32 	%r165, %r360, %r8;
	shl.b32 	%r166, %r165, 2;
	mov.u32 	%r167, smem;
	add.s32 	%r168, %r167, %r166;
	st.shared.f32 	[%r168], %f77;
	add.s64 	%rd35, %rd4, %rd33;
	ld.global.f32 	%f78, [%rd35];
	add.s32 	%r169, %r7, %r166;
	st.shared.f32 	[%r169], %f78;
	ld.global.f32 	%f79, [%rd34+4];
	st.shared.f32 	[%r168+4], %f79;
	ld.global.f32 	%f80, [%rd35+4];
	st.shared.f32 	[%r169+4], %f80;
	add.s32 	%r360, %r360, 2;
$L__BB0_26:
	setp.eq.s32 	%p19, %r26, 0;
	@%p19 bra 	$L__BB0_28;
	add.s32 	%r170, %r51, %r360;
	mul.wide.s32 	%rd36, %r170, 4;
	add.s64 	%rd37, %rd3, %rd36;
	ld.global.f32 	%f81, [%rd37];
	add.s32 	%r171, %r360, %r8;
	shl.b32 	%r172, %r171, 2;
	mov.u32 	%r173, smem;
	add.s32 	%r174, %r173, %r172;
	st.shared.f32 	[%r174], %f81;
	add.s64 	%rd38, %rd4, %rd36;
	ld.global.f32 	%f82, [%rd38];
	add.s32 	%r175, %r7, %r172;
	st.shared.f32 	[%r175], %f82;
$L__BB0_28:
	setp.ge.s32 	%p20, %r1, %r97;
	@%p20 bra 	$L__BB0_30;
	mad.lo.s32 	%r176, %r357, %r97, %r10;
	mul.wide.s32 	%rd39, %r176, 4;
	add.s64 	%rd40, %rd6, %rd39;
	ld.global.f32 	%f83, [%rd40];
	st.shared.f32 	[%r11], %f83;
	add.s64 	%rd41, %rd5, %rd39;
	ld.global.f32 	%f84, [%rd41];
	st.shared.f32 	[%r12], %f84;
$L__BB0_30:
	bar.sync 	0;
	@%p1 bra 	$L__BB0_44;
	mov.b32 	%r362, 0;
$L__BB0_32:
	setp.lt.u32 	%p21, %r98, 8;
	add.s32 	%r179, %r362, %r8;
	shl.b32 	%r180, %r179, 2;
	mov.u32 	%r181, smem;
	add.s32 	%r60, %r181, %r180;
	mov.b32 	%r365, 0;
	@%p21 bra 	$L__BB0_35;
	mov.b32 	%r363, 0;
$L__BB0_34:
	.pragma "nounroll";
	ld.shared.f32 	%f85, [%r60];
	mad.lo.s32 	%r183, %r363, %r96, %r362;
	shl.b32 	%r184, %r183, 2;
	add.s32 	%r185, %r4, %r184;
	ld.shared.f32 	%f86, [%r185];
	add.s32 	%r186, %r363, %r13;
	shl.b32 	%r187, %r186, 2;
	add.s32 	%r188, %r6, %r187;
	ld.shared.f32 	%f87, [%r188];
	fma.rn.f32 	%f88, %f85, %f86, %f87;
	st.shared.f32 	[%r188], %f88;
	ld.shared.f32 	%f89, [%r60];
	shl.b32 	%r189, %r96, 2;
	add.s32 	%r190, %r185, %r189;
	ld.shared.f32 	%f90, [%r190];
	ld.shared.f32 	%f91, [%r188+4];
	fma.rn.f32 	%f92, %f89, %f90, %f91;
	st.shared.f32 	[%r188+4], %f92;
	ld.shared.f32 	%f93, [%r60];
	add.s32 	%r191, %r190, %r189;
	ld.shared.f32 	%f94, [%r191];
	ld.shared.f32 	%f95, [%r188+8];
	fma.rn.f32 	%f96, %f93, %f94, %f95;
	st.shared.f32 	[%r188+8], %f96;
	ld.shared.f32 	%f97, [%r60];
	add.s32 	%r192, %r191, %r189;
	ld.shared.f32 	%f98, [%r192];
	ld.shared.f32 	%f99, [%r188+12];
	fma.rn.f32 	%f100, %f97, %f98, %f99;
	st.shared.f32 	[%r188+12], %f100;
	ld.shared.f32 	%f101, [%r60];
	add.s32 	%r193, %r192, %r189;
	ld.shared.f32 	%f102, [%r193];
	ld.shared.f32 	%f103, [%r188+16];
	fma.rn.f32 	%f104, %f101, %f102, %f103;
	st.shared.f32 	[%r188+16], %f104;
	ld.shared.f32 	%f105, [%r60];
	add.s32 	%r194, %r193, %r189;
	ld.shared.f32 	%f106, [%r194];
	ld.shared.f32 	%f107, [%r188+20];
	fma.rn.f32 	%f108, %f105, %f106, %f107;
	st.shared.f32 	[%r188+20], %f108;
	ld.shared.f32 	%f109, [%r60];
	add.s32 	%r195, %r194, %r189;
	ld.shared.f32 	%f110, [%r195];
	ld.shared.f32 	%f111, [%r188+24];
	fma.rn.f32 	%f112, %f109, %f110, %f111;
	st.shared.f32 	[%r188+24], %f112;
	ld.shared.f32 	%f113, [%r60];
	add.s32 	%r196, %r195, %r189;
	ld.shared.f32 	%f114, [%r196];
	ld.shared.f32 	%f115, [%r188+28];
	fma.rn.f32 	%f116, %f113, %f114, %f115;
	st.shared.f32 	[%r188+28], %f116;
	add.s32 	%r363, %r363, 8;
	setp.ne.s32 	%p22, %r363, %r27;
	mov.u32 	%r365, %r27;
	@%p22 bra 	$L__BB0_34;
$L__BB0_35:
	setp.eq.s32 	%p23, %r21, 0;
	@%p23 bra 	$L__BB0_43;
	setp.lt.u32 	%p24, %r22, 3;
	@%p24 bra 	$L__BB0_38;
	ld.shared.f32 	%f117, [%r60];
	mad.lo.s32 	%r197, %r365, %r96, %r362;
	shl.b32 	%r198, %r197, 2;
	add.s32 	%r199, %r4, %r198;
	ld.shared.f32 	%f118, [%r199];
	add.s32 	%r200, %r365, %r13;
	shl.b32 	%r201, %r200, 2;
	add.s32 	%r202, %r6, %r201;
	ld.shared.f32 	%f119, [%r202];
	fma.rn.f32 	%f120, %f117, %f118, %f119;
	st.shared.f32 	[%r202], %f120;
	ld.shared.f32 	%f121, [%r60];
	shl.b32 	%r203, %r96, 2;
	add.s32 	%r204, %r199, %r203;
	ld.shared.f32 	%f122, [%r204];
	ld.shared.f32 	%f123, [%r202+4];
	fma.rn.f32 	%f124, %f121, %f122, %f123;
	st.shared.f32 	[%r202+4], %f124;
	ld.shared.f32 	%f125, [%r60];
	add.s32 	%r205, %r204, %r203;
	ld.shared.f32 	%f126, [%r205];
	ld.shared.f32 	%f127, [%r202+8];
	fma.rn.f32 	%f128, %f125, %f126, %f127;
	st.shared.f32 	[%r202+8], %f128;
	ld.shared.f32 	%f129, [%r60];
	add.s32 	%r206, %r205, %r203;
	ld.shared.f32 	%f130, [%r206];
	ld.shared.f32 	%f131, [%r202+12];
	fma.rn.f32 	%f132, %f129, %f130, %f131;
	st.shared.f32 	[%r202+12], %f132;
	add.s32 	%r365, %r365, 4;
$L__BB0_38:
	setp.eq.s32 	%p25, %r23, 0;
	@%p25 bra 	$L__BB0_43;
	setp.eq.s32 	%p26, %r24, 0;
	@%p26 bra 	$L__BB0_41;
	ld.shared.f32 	%f133, [%r60];
	mad.lo.s32 	%r207, %r365, %r96, %r362;
	shl.b32 	%r208, %r207, 2;
	add.s32 	%r209, %r4, %r208;
	ld.shared.f32 	%f134, [%r209];
	add.s32 	%r210, %r365, %r13;
	shl.b32 	%r211, %r210, 2;
	add.s32 	%r212, %r6, %r211;
	ld.shared.f32 	%f135, [%r212];
	fma.rn.f32 	%f136, %f133, %f134, %f135;
	st.shared.f32 	[%r212], %f136;
	ld.shared.f32 	%f137, [%r60];
	shl.b32 	%r213, %r96, 2;
	add.s32 	%r214, %r209, %r213;
	ld.shared.f32 	%f138, [%r214];
	ld.shared.f32 	%f139, [%r212+4];
	fma.rn.f32 	%f140, %f137, %f138, %f139;
	st.shared.f32 	[%r212+4], %f140;
	add.s32 	%r365, %r365, 2;
$L__BB0_41:
	setp.eq.s32 	%p27, %r28, 0;
	@%p27 bra 	$L__BB0_43;
	ld.shared.f32 	%f141, [%r60];
	mad.lo.s32 	%r215, %r365, %r96, %r362;
	shl.b32 	%r216, %r215, 2;
	add.s32 	%r217, %r4, %r216;
	ld.shared.f32 	%f142, [%r217];
	add.s32 	%r218, %r365, %r13;
	shl.b32 	%r219, %r218, 2;
	add.s32 	%r220, %r6, %r219;
	ld.shared.f32 	%f143, [%r220];
	fma.rn.f32 	%f144, %f141, %f142, %f143;
	st.shared.f32 	[%r220], %f144;
$L__BB0_43:
	add.s32 	%r362, %r362, 1;
	setp.ne.s32 	%p28, %r362, %r96;
	@%p28 bra 	$L__BB0_32;
$L__BB0_44:
	@%p20 bra 	$L__BB0_46;
	mov.b32 	%r221, -8388608;
	st.shared.u32 	[%r14], %r221;
	mov.b32 	%r222, 0;
	st.shared.u32 	[%r15], %r222;
$L__BB0_46:
	bar.sync 	0;
	@%p20 bra 	$L__BB0_60;
	setp.lt.s32 	%p31, %r98, 1;
	ld.shared.f32 	%f601, [%r14];
	@%p31 bra 	$L__BB0_59;
	setp.lt.u32 	%p32, %r98, 8;
	mov.b32 	%r369, 0;
	@%p32 bra 	$L__BB0_51;
	mov.b32 	%r367, 0;
$L__BB0_50:
	.pragma "nounroll";
	add.s32 	%r225, %r367, %r13;
	shl.b32 	%r226, %r225, 2;
	add.s32 	%r227, %r6, %r226;
	ld.shared.f32 	%f145, [%r227];
	max.f32 	%f146, %f601, %f145;
	st.shared.f32 	[%r14], %f146;
	ld.shared.f32 	%f147, [%r227+4];
	max.f32 	%f148, %f146, %f147;
	st.shared.f32 	[%r14], %f148;
	ld.shared.f32 	%f149, [%r227+8];
	max.f32 	%f150, %f148, %f149;
	st.shared.f32 	[%r14], %f150;
	ld.shared.f32 	%f151, [%r227+12];
	max.f32 	%f152, %f150, %f151;
	st.shared.f32 	[%r14], %f152;
	ld.shared.f32 	%f153, [%r227+16];
	max.f32 	%f154, %f152, %f153;
	st.shared.f32 	[%r14], %f154;
	ld.shared.f32 	%f155, [%r227+20];
	max.f32 	%f156, %f154, %f155;
	st.shared.f32 	[%r14], %f156;
	ld.shared.f32 	%f157, [%r227+24];
	max.f32 	%f158, %f156, %f157;
	st.shared.f32 	[%r14], %f158;
	ld.shared.f32 	%f159, [%r227+28];
	max.f32 	%f601, %f158, %f159;
	st.shared.f32 	[%r14], %f601;
	add.s32 	%r367, %r367, 8;
	setp.ne.s32 	%p33, %r367, %r27;
	mov.u32 	%r369, %r27;
	@%p33 bra 	$L__BB0_50;
$L__BB0_51:
	setp.eq.s32 	%p34, %r21, 0;
	@%p34 bra 	$L__BB0_59;
	setp.lt.u32 	%p35, %r22, 3;
	@%p35 bra 	$L__BB0_54;
	add.s32 	%r228, %r369, %r13;
	shl.b32 	%r229, %r228, 2;
	add.s32 	%r230, %r6, %r229;
	ld.shared.f32 	%f160, [%r230];
	max.f32 	%f161, %f601, %f160;
	st.shared.f32 	[%r14], %f161;
	ld.shared.f32 	%f162, [%r230+4];
	max.f32 	%f163, %f161, %f162;
	st.shared.f32 	[%r14], %f163;
	ld.shared.f32 	%f164, [%r230+8];
	max.f32 	%f165, %f163, %f164;
	st.shared.f32 	[%r14], %f165;
	ld.shared.f32 	%f166, [%r230+12];
	max.f32 	%f601, %f165, %f166;
	st.shared.f32 	[%r14], %f601;
	add.s32 	%r369, %r369, 4;
$L__BB0_54:
	setp.eq.s32 	%p36, %r23, 0;
	@%p36 bra 	$L__BB0_59;
	setp.eq.s32 	%p37, %r24, 0;
	@%p37 bra 	$L__BB0_57;
	add.s32 	%r231, %r369, %r13;
	shl.b32 	%r232, %r231, 2;
	add.s32 	%r233, %r6, %r232;
	ld.shared.f32 	%f167, [%r233];
	max.f32 	%f168, %f601, %f167;
	st.shared.f32 	[%r14], %f168;
	ld.shared.f32 	%f169, [%r233+4];
	max.f32 	%f601, %f168, %f169;
	st.shared.f32 	[%r14], %f601;
	add.s32 	%r369, %r369, 2;
$L__BB0_57:
	setp.eq.s32 	%p38, %r28, 0;
	@%p38 bra 	$L__BB0_59;
	add.s32 	%r234, %r369, %r13;
	shl.b32 	%r235, %r234, 2;
	add.s32 	%r236, %r6, %r235;
	ld.shared.f32 	%f170, [%r236];
	max.f32 	%f601, %f601, %f170;
	st.shared.f32 	[%r14], %f601;
$L__BB0_59:
	ld.shared.f32 	%f171, [%r11];
	max.f32 	%f172, %f171, %f601;
	st.shared.f32 	[%r16], %f172;
$L__BB0_60:
	bar.sync 	0;
	@%p20 bra 	$L__BB0_71;
	setp.lt.s32 	%p40, %r98, 1;
	@%p40 bra 	$L__BB0_70;
	setp.lt.u32 	%p41, %r98, 4;
	mov.b32 	%r373, 0;
	@%p41 bra 	$L__BB0_65;
	mov.b32 	%r371, 0;
$L__BB0_64:
	.pragma "nounroll";
	add.s32 	%r239, %r371, %r13;
	shl.b32 	%r240, %r239, 2;
	add.s32 	%r241, %r6, %r240;
	ld.shared.f32 	%f173, [%r241];
	ld.shared.f32 	%f174, [%r14];
	sub.f32 	%f175, %f173, %f174;
	fma.rn.f32 	%f176, %f175, 0f3BBB989D, 0f3F000000;
	cvt.sat.f32.f32 	%f177, %f176;
	mov.f32 	%f178, 0f4B400001;
	mov.f32 	%f179, 0f437C0000;
	fma.rm.f32 	%f180, %f177, %f179, %f178;
	add.f32 	%f181, %f180, 0fCB40007F;
	neg.f32 	%f182, %f181;
	fma.rn.f32 	%f183, %f175, 0f3FB8AA3B, %f182;
	fma.rn.f32 	%f184, %f175, 0f32A57060, %f183;
	mov.b32 	%r242, %f180;
	shl.b32 	%r243, %r242, 23;
	mov.b32 	%f185, %r243;
	ex2.approx.ftz.f32 	%f186, %f184;
	mul.f32 	%f187, %f186, %f185;
	st.shared.f32 	[%r241], %f187;
	ld.shared.f32 	%f188, [%r15];
	add.f32 	%f189, %f188, %f187;
	st.shared.f32 	[%r15], %f189;
	ld.shared.f32 	%f190, [%r241+4];
	ld.shared.f32 	%f191, [%r14];
	sub.f32 	%f192, %f190, %f191;
	fma.rn.f32 	%f193, %f192, 0f3BBB989D, 0f3F000000;
	cvt.sat.f32.f32 	%f194, %f193;
	fma.rm.f32 	%f195, %f194, %f179, %f178;
	add.f32 	%f196, %f195, 0fCB40007F;
	neg.f32 	%f197, %f196;
	fma.rn.f32 	%f198, %f192, 0f3FB8AA3B, %f197;
	fma.rn.f32 	%f199, %f192, 0f32A57060, %f198;
	mov.b32 	%r244, %f195;
	shl.b32 	%r245, %r244, 23;
	mov.b32 	%f200, %r245;
	ex2.approx.ftz.f32 	%f201, %f199;
	mul.f32 	%f202, %f201, %f200;
	st.shared.f32 	[%r241+4], %f202;
	ld.shared.f32 	%f203, [%r15];
	add.f32 	%f204, %f203, %f202;
	st.shared.f32 	[%r15], %f204;
	ld.shared.f32 	%f205, [%r241+8];
	ld.shared.f32 	%f206, [%r14];
	sub.f32 	%f207, %f205, %f206;
	fma.rn.f32 	%f208, %f207, 0f3BBB989D, 0f3F000000;
	cvt.sat.f32.f32 	%f209, %f208;
	fma.rm.f32 	%f210, %f209, %f179, %f178;
	add.f32 	%f211, %f210, 0fCB40007F;
	neg.f32 	%f212, %f211;
	fma.rn.f32 	%f213, %f207, 0f3FB8AA3B, %f212;
	fma.rn.f32 	%f214, %f207, 0f32A57060, %f213;
	mov.b32 	%r246, %f210;
	shl.b32 	%r247, %r246, 23;
	mov.b32 	%f215, %r247;
	ex2.approx.ftz.f32 	%f216, %f214;
	mul.f32 	%f217, %f216, %f215;
	st.shared.f32 	[%r241+8], %f217;
	ld.shared.f32 	%f218, [%r15];
	add.f32 	%f219, %f218, %f217;
	st.shared.f32 	[%r15], %f219;
	ld.shared.f32 	%f220, [%r241+12];
	ld.shared.f32 	%f221, [%r14];
	sub.f32 	%f222, %f220, %f221;
	fma.rn.f32 	%f223, %f222, 0f3BBB989D, 0f3F000000;
	cvt.sat.f32.f32 	%f224, %f223;
	fma.rm.f32 	%f225, %f224, %f179, %f178;
	add.f32 	%f226, %f225, 0fCB40007F;
	neg.f32 	%f227, %f226;
	fma.rn.f32 	%f228, %f222, 0f3FB8AA3B, %f227;
	fma.rn.f32 	%f229, %f222, 0f32A57060, %f228;
	mov.b32 	%r248, %f225;
	shl.b32 	%r249, %r248, 23;
	mov.b32 	%f230, %r249;
	ex2.approx.ftz.f32 	%f231, %f229;
	mul.f32 	%f232, %f231, %f230;
	st.shared.f32 	[%r241+12], %f232;
	ld.shared.f32 	%f233, [%r15];
	add.f32 	%f234, %f233, %f232;
	st.shared.f32 	[%r15], %f234;
	add.s32 	%r371, %r371, 4;
	setp.ne.s32 	%p42, %r371, %r29;
	mov.u32 	%r373, %r29;
	@%p42 bra 	$L__BB0_64;
$L__BB0_65:
	setp.eq.s32 	%p43, %r23, 0;
	@%p43 bra 	$L__BB0_70;
	setp.eq.s32 	%p44, %r24, 0;
	@%p44 bra 	$L__BB0_68;
	add.s32 	%r250, %r373, %r13;
	shl.b32 	%r251, %r250, 2;
	add.s32 	%r252, %r6, %r251;
	ld.shared.f32 	%f235, [%r252];
	ld.shared.f32 	%f236, [%r14];
	sub.f32 	%f237, %f235, %f236;
	fma.rn.f32 	%f238, %f237, 0f3BBB989D, 0f3F000000;
	cvt.sat.f32.f32 	%f239, %f238;
	mov.f32 	%f240, 0f4B400001;
	mov.f32 	%f241, 0f437C0000;
	fma.rm.f32 	%f242, %f239, %f241, %f240;
	add.f32 	%f243, %f242, 0fCB40007F;
	neg.f32 	%f244, %f243;
	fma.rn.f32 	%f245, %f237, 0f3FB8AA3B, %f244;
	fma.rn.f32 	%f246, %f237, 0f32A57060, %f245;
	mov.b32 	%r253, %f242;
	shl.b32 	%r254, %r253, 23;
	mov.b32 	%f247, %r254;
	ex2.approx.ftz.f32 	%f248, %f246;
	mul.f32 	%f249, %f248, %f247;
	st.shared.f32 	[%r252], %f249;
	ld.shared.f32 	%f250, [%r15];
	add.f32 	%f251, %f250, %f249;
	st.shared.f32 	[%r15], %f251;
	ld.shared.f32 	%f252, [%r252+4];
	ld.shared.f32 	%f253, [%r14];
	sub.f32 	%f254, %f252, %f253;
	fma.rn.f32 	%f255, %f254, 0f3BBB989D, 0f3F000000;
	cvt.sat.f32.f32 	%f256, %f255;
	fma.rm.f32 	%f257, %f256, %f241, %f240;
	add.f32 	%f258, %f257, 0fCB40007F;
	neg.f32 	%f259, %f258;
	fma.rn.f32 	%f260, %f254, 0f3FB8AA3B, %f259;
	fma.rn.f32 	%f261, %f254, 0f32A57060, %f260;
	mov.b32 	%r255, %f257;
	shl.b32 	%r256, %r255, 23;
	mov.b32 	%f262, %r256;
	ex2.approx.ftz.f32 	%f263, %f261;
	mul.f32 	%f264, %f263, %f262;
	st.shared.f32 	[%r252+4], %f264;
	ld.shared.f32 	%f265, [%r15];
	add.f32 	%f266, %f265, %f264;
	st.shared.f32 	[%r15], %f266;
	add.s32 	%r373, %r373, 2;
$L__BB0_68:
	setp.eq.s32 	%p45, %r28, 0;
	@%p45 bra 	$L__BB0_70;
	add.s32 	%r257, %r373, %r13;
	shl.b32 	%r258, %r257, 2;
	add.s32 	%r259, %r6, %r258;
	ld.shared.f32 	%f267, [%r259];
	ld.shared.f32 	%f268, [%r14];
	sub.f32 	%f269, %f267, %f268;
	fma.rn.f32 	%f270, %f269, 0f3BBB989D, 0f3F000000;
	cvt.sat.f32.f32 	%f271, %f270;
	mov.f32 	%f272, 0f4B400001;
	mov.f32 	%f273, 0f437C0000;
	fma.rm.f32 	%f274, %f271, %f273, %f272;
	add.f32 	%f275, %f274, 0fCB40007F;
	neg.f32 	%f276, %f275;
	fma.rn.f32 	%f277, %f269, 0f3FB8AA3B, %f276;
	fma.rn.f32 	%f278, %f269, 0f32A57060, %f277;
	mov.b32 	%r260, %f274;
	shl.b32 	%r261, %r260, 23;
	mov.b32 	%f279, %r261;
	ex2.approx.ftz.f32 	%f280, %f278;
	mul.f32 	%f281, %f280, %f279;
	st.shared.f32 	[%r259], %f281;
	ld.shared.f32 	%f282, [%r15];
	add.f32 	%f283, %f282, %f281;
	st.shared.f32 	[%r15], %f283;
$L__BB0_70:
	ld.shared.f32 	%f284, [%r11];
	ld.shared.f32 	%f285, [%r16];
	sub.f32 	%f286, %f284, %f285;
	fma.rn.f32 	%f287, %f286, 0f3BBB989D, 0f3F000000;
	cvt.sat.f32.f32 	%f288, %f287;
	mov.f32 	%f289, 0f4B400001;
	mov.f32 	%f290, 0f437C0000;
	fma.rm.f32 	%f291, %f288, %f290, %f289;
	add.f32 	%f292, %f291, 0fCB40007F;
	neg.f32 	%f293, %f292;
	fma.rn.f32 	%f294, %f286, 0f3FB8AA3B, %f293;
	fma.rn.f32 	%f295, %f286, 0f32A57060, %f294;
	mov.b32 	%r262, %f291;
	shl.b32 	%r263, %r262, 23;
	mov.b32 	%f296, %r263;
	ex2.approx.ftz.f32 	%f297, %f295;
	ld.shared.f32 	%f298, [%r14];
	sub.f32 	%f299, %f298, %f285;
	fma.rn.f32 	%f300, %f299, 0f3BBB989D, 0f3F000000;
	cvt.sat.f32.f32 	%f301, %f300;
	fma.rm.f32 	%f302, %f301, %f290, %f289;
	add.f32 	%f303, %f302, 0fCB40007F;
	neg.f32 	%f304, %f303;
	fma.rn.f32 	%f305, %f299, 0f3FB8AA3B, %f304;
	fma.rn.f32 	%f306, %f299, 0f32A57060, %f305;
	mov.b32 	%r264, %f302;
	shl.b32 	%r265, %r264, 23;
	mov.b32 	%f307, %r265;
	ex2.approx.ftz.f32 	%f308, %f306;
	mul.f32 	%f309, %f308, %f307;
	fma.rn.f32 	%f310, %f297, %f296, %f309;
	st.shared.f32 	[%r17], %f310;
$L__BB0_71:
	bar.sync 	0;
	@%p20 bra 	$L__BB0_94;
	setp.lt.s32 	%p47, %r98, 1;
	mov.f32 	%f608, 0f00000000;
	@%p47 bra 	$L__BB0_84;
	setp.lt.u32 	%p48, %r98, 8;
	mov.f32 	%f608, 0f00000000;
	mov.b32 	%r375, 0;
	@%p48 bra 	$L__BB0_76;
	mov.f32 	%f608, 0f00000000;
	mov.b32 	%r377, 0;
$L__BB0_75:
	.pragma "nounroll";
	add.s32 	%r268, %r377, %r13;
	shl.b32 	%r269, %r268, 2;
	add.s32 	%r270, %r6, %r269;
	ld.shared.f32 	%f315, [%r270];
	mad.lo.s32 	%r271, %r377, %r96, %r1;
	shl.b32 	%r272, %r271, 2;
	add.s32 	%r273, %r5, %r272;
	ld.shared.f32 	%f316, [%r273];
	fma.rn.f32 	%f317, %f315, %f316, %f608;
	ld.shared.f32 	%f318, [%r270+4];
	shl.b32 	%r274, %r96, 2;
	add.s32 	%r275, %r273, %r274;
	ld.shared.f32 	%f319, [%r275];
	fma.rn.f32 	%f320, %f318, %f319, %f317;
	ld.shared.f32 	%f321, [%r270+8];
	add.s32 	%r276, %r275, %r274;
	ld.shared.f32 	%f322, [%r276];
	fma.rn.f32 	%f323, %f321, %f322, %f320;
	ld.shared.f32 	%f324, [%r270+12];
	add.s32 	%r277, %r276, %r274;
	ld.shared.f32 	%f325, [%r277];
	fma.rn.f32 	%f326, %f324, %f325, %f323;
	ld.shared.f32 	%f327, [%r270+16];
	add.s32 	%r278, %r277, %r274;
	ld.shared.f32 	%f328, [%r278];
	fma.rn.f32 	%f329, %f327, %f328, %f326;
	ld.shared.f32 	%f330, [%r270+20];
	add.s32 	%r279, %r278, %r274;
	ld.shared.f32 	%f331, [%r279];
	fma.rn.f32 	%f332, %f330, %f331, %f329;
	ld.shared.f32 	%f333, [%r270+24];
	add.s32 	%r280, %r279, %r274;
	ld.shared.f32 	%f334, [%r280];
	fma.rn.f32 	%f335, %f333, %f334, %f332;
	ld.shared.f32 	%f336, [%r270+28];
	add.s32 	%r281, %r280, %r274;
	ld.shared.f32 	%f337, [%r281];
	fma.rn.f32 	%f608, %f336, %f337, %f335;
	add.s32 	%r377, %r377, 8;
	setp.eq.s32 	%p49, %r377, %r27;
	mov.u32 	%r375, %r27;
	@%p49 bra 	$L__BB0_76;
	bra.uni 	$L__BB0_75;
$L__BB0_76:
	setp.eq.s32 	%p50, %r21, 0;
	@%p50 bra 	$L__BB0_84;
	setp.lt.u32 	%p51, %r22, 3;
	@%p51 bra 	$L__BB0_79;
	add.s32 	%r282, %r375, %r13;
	shl.b32 	%r283, %r282, 2;
	add.s32 	%r284, %r6, %r283;
	ld.shared.f32 	%f339, [%r284];
	mad.lo.s32 	%r285, %r375, %r96, %r1;
	shl.b32 	%r286, %r285, 2;
	add.s32 	%r287, %r5, %r286;
	ld.shared.f32 	%f340, [%r287];
	fma.rn.f32 	%f341, %f339, %f340, %f608;
	ld.shared.f32 	%f342, [%r284+4];
	shl.b32 	%r288, %r96, 2;
	add.s32 	%r289, %r287, %r288;
	ld.shared.f32 	%f343, [%r289];
	fma.rn.f32 	%f344, %f342, %f343, %f341;
	ld.shared.f32 	%f345, [%r284+8];
	add.s32 	%r290, %r289, %r288;
	ld.shared.f32 	%f346, [%r290];
	fma.rn.f32 	%f347, %f345, %f346, %f344;
	ld.shared.f32 	%f348, [%r284+12];
	add.s32 	%r291, %r290, %r288;
	ld.shared.f32 	%f349, [%r291];
	fma.rn.f32 	%f608, %f348, %f349, %f347;
	add.s32 	%r375, %r375, 4;
$L__BB0_79:
	setp.eq.s32 	%p52, %r23, 0;
	@%p52 bra 	$L__BB0_84;
	setp.eq.s32 	%p53, %r24, 0;
	@%p53 bra 	$L__BB0_82;
	add.s32 	%r292, %r375, %r13;
	shl.b32 	%r293, %r292, 2;
	add.s32 	%r294, %r6, %r293;
	ld.shared.f32 	%f351, [%r294];
	mad.lo.s32 	%r295, %r375, %r96, %r1;
	shl.b32 	%r296, %r295, 2;
	add.s32 	%r297, %r5, %r296;
	ld.shared.f32 	%f352, [%r297];
	fma.rn.f32 	%f353, %f351, %f352, %f608;
	ld.shared.f32 	%f354, [%r294+4];
	shl.b32 	%r298, %r96, 2;
	add.s32 	%r299, %r297, %r298;
	ld.shared.f32 	%f355, [%r299];
	fma.rn.f32 	%f608, %f354, %f355, %f353;
	add.s32 	%r375, %r375, 2;
$L__BB0_82:
	setp.eq.s32 	%p54, %r28, 0;
	@%p54 bra 	$L__BB0_84;
	add.s32 	%r300, %r375, %r13;
	shl.b32 	%r301, %r300, 2;
	add.s32 	%r302, %r6, %r301;
	ld.shared.f32 	%f356, [%r302];
	mad.lo.s32 	%r303, %r375, %r96, %r1;
	shl.b32 	%r304, %r303, 2;
	add.s32 	%r305, %r5, %r304;
	ld.shared.f32 	%f357, [%r305];
	fma.rn.f32 	%f608, %f356, %f357, %f608;
$L__BB0_84:
	@%p12 bra 	$L__BB0_93;
	setp.lt.u32 	%p56, %r18, 3;
	mov.b32 	%r380, 0;
	@%p56 bra 	$L__BB0_88;
	mov.b32 	%r378, 0;
$L__BB0_87:
	.pragma "nounroll";
	ld.shared.f32 	%f358, [%r17];
	rcp.rn.f32 	%f359, %f358;
	ld.shared.f32 	%f360, [%r12];
	ld.shared.f32 	%f361, [%r11];
	ld.shared.f32 	%f362, [%r16];
	sub.f32 	%f363, %f361, %f362;
	fma.rn.f32 	%f364, %f363, 0f3BBB989D, 0f3F000000;
	cvt.sat.f32.f32 	%f365, %f364;
	mov.f32 	%f366, 0f4B400001;
	mov.f32 	%f367, 0f437C0000;
	fma.rm.f32 	%f368, %f365, %f367, %f366;
	add.f32 	%f369, %f368, 0fCB40007F;
	neg.f32 	%f370, %f369;
	fma.rn.f32 	%f371, %f363, 0f3FB8AA3B, %f370;
	fma.rn.f32 	%f372, %f363, 0f32A57060, %f371;
	mov.b32 	%r308, %f368;
	shl.b32 	%r309, %r308, 23;
	mov.b32 	%f373, %r309;
	ex2.approx.ftz.f32 	%f374, %f372;
	mul.f32 	%f375, %f374, %f373;
	mul.f32 	%f376, %f360, %f375;
	add.s32 	%r310, %r378, %r8;
	shl.b32 	%r311, %r310, 2;
	add.s32 	%r312, %r7, %r311;
	ld.shared.f32 	%f377, [%r312];
	ld.shared.f32 	%f378, [%r14];
	sub.f32 	%f379, %f378, %f362;
	fma.rn.f32 	%f380, %f379, 0f3BBB989D, 0f3F000000;
	cvt.sat.f32.f32 	%f381, %f380;
	fma.rm.f32 	%f382, %f381, %f367, %f366;
	add.f32 	%f383, %f382, 0fCB40007F;
	neg.f32 	%f384, %f383;
	fma.rn.f32 	%f385, %f379, 0f3FB8AA3B, %f384;
	fma.rn.f32 	%f386, %f379, 0f32A57060, %f385;
	mov.b32 	%r313, %f382;
	shl.b32 	%r314, %r313, 23;
	mov.b32 	%f387, %r314;
	ex2.approx.ftz.f32 	%f388, %f386;
	mul.f32 	%f389, %f388, %f387;
	mul.f32 	%f390, %f608, %f389;
	fma.rn.f32 	%f391, %f377, %f376, %f390;
	mul.f32 	%f392, %f359, %f391;
	st.shared.f32 	[%r312], %f392;
	add.s32 	%r315, %r49, %r378;
	mul.wide.s32 	%rd42, %r315, 4;
	add.s64 	%rd43, %rd4, %rd42;
	st.global.f32 	[%rd43], %f392;
	ld.shared.f32 	%f393, [%r17];
	rcp.rn.f32 	%f394, %f393;
	ld.shared.f32 	%f395, [%r12];
	ld.shared.f32 	%f396, [%r11];
	ld.shared.f32 	%f397, [%r16];
	sub.f32 	%f398, %f396, %f397;
	fma.rn.f32 	%f399, %f398, 0f3BBB989D, 0f3F000000;
	cvt.sat.f32.f32 	%f400, %f399;
	fma.rm.f32 	%f401, %f400, %f367, %f366;
	add.f32 	%f402, %f401, 0fCB40007F;
	neg.f32 	%f403, %f402;
	fma.rn.f32 	%f404, %f398, 0f3FB8AA3B, %f403;
	fma.rn.f32 	%f405, %f398, 0f32A57060, %f404;
	mov.b32 	%r316, %f401;
	shl.b32 	%r317, %r316, 23;
	mov.b32 	%f406, %r317;
	ex2.approx.ftz.f32 	%f407, %f405;
	mul.f32 	%f408, %f407, %f406;
	mul.f32 	%f409, %f395, %f408;
	ld.shared.f32 	%f410, [%r312+4];
	ld.shared.f32 	%f411, [%r14];
	sub.f32 	%f412, %f411, %f397;
	fma.rn.f32 	%f413, %f412, 0f3BBB989D, 0f3F000000;
	cvt.sat.f32.f32 	%f414, %f413;
	fma.rm.f32 	%f415, %f414, %f367, %f366;
	add.f32 	%f416, %f415, 0fCB40007F;
	neg.f32 	%f417, %f416;
	fma.rn.f32 	%f418, %f412, 0f3FB8AA3B, %f417;
	fma.rn.f32 	%f419, %f412, 0f32A57060, %f418;
	mov.b32 	%r318, %f415;
	shl.b32 	%r319, %r318, 23;
	mov.b32 	%f420, %r319;
	ex2.approx.ftz.f32 	%f421, %f419;
	mul.f32 	%f422, %f421, %f420;
	mul.f32 	%f423, %f608, %f422;
	fma.rn.f32 	%f424, %f410, %f409, %f423;
	mul.f32 	%f425, %f394, %f424;
	st.shared.f32 	[%r312+4], %f425;
	st.global.f32 	[%rd43+4], %f425;
	ld.shared.f32 	%f426, [%r17];
	rcp.rn.f32 	%f427, %f426;
	ld.shared.f32 	%f428, [%r12];
	ld.shared.f32 	%f429, [%r11];
	ld.shared.f32 	%f430, [%r16];
	sub.f32 	%f431, %f429, %f430;
	fma.rn.f32 	%f432, %f431, 0f3BBB989D, 0f3F000000;
	cvt.sat.f32.f32 	%f433, %f432;
	fma.rm.f32 	%f434, %f433, %f367, %f366;
	add.f32 	%f435, %f434, 0fCB40007F;
	neg.f32 	%f436, %f435;
	fma.rn.f32 	%f437, %f431, 0f3FB8AA3B, %f436;
	fma.rn.f32 	%f438, %f431, 0f32A57060, %f437;
	mov.b32 	%r320, %f434;
	shl.b32 	%r321, %r320, 23;
	mov.b32 	%f439, %r321;
	ex2.approx.ftz.f32 	%f440, %f438;
	mul.f32 	%f441, %f440, %f439;
	mul.f32 	%f442, %f428, %f441;
	ld.shared.f32 	%f443, [%r312+8];
	ld.shared.f32 	%f444, [%r14];
	sub.f32 	%f445, %f444, %f430;
	fma.rn.f32 	%f446, %f445, 0f3BBB989D, 0f3F000000;
	cvt.sat.f32.f32 	%f447, %f446;
	fma.rm.f32 	%f448, %f447, %f367, %f366;
	add.f32 	%f449, %f448, 0fCB40007F;
	neg.f32 	%f450, %f449;
	fma.rn.f32 	%f451, %f445, 0f3FB8AA3B, %f450;
	fma.rn.f32 	%f452, %f445, 0f32A57060, %f451;
	mov.b32 	%r322, %f448;
	shl.b32 	%r323, %r322, 23;
	mov.b32 	%f453, %r323;
	ex2.approx.ftz.f32 	%f454, %f452;
	mul.f32 	%f455, %f454, %f453;
	mul.f32 	%f456, %f608, %f455;
	fma.rn.f32 	%f457, %f443, %f442, %f456;
	mul.f32 	%f458, %f427, %f457;
	st.shared.f32 	[%r312+8], %f458;
	st.global.f32 	[%rd43+8], %f458;
	ld.shared.f32 	%f459, [%r17];
	rcp.rn.f32 	%f460, %f459;
	ld.shared.f32 	%f461, [%r12];
	ld.shared.f32 	%f462, [%r11];
	ld.shared.f32 	%f463, [%r16];
	sub.f32 	%f464, %f462, %f463;
	fma.rn.f32 	%f465, %f464, 0f3BBB989D, 0f3F000000;
	cvt.sat.f32.f32 	%f466, %f465;
	fma.rm.f32 	%f467, %f466, %f367, %f366;
	add.f32 	%f468, %f467, 0fCB40007F;
	neg.f32 	%f469, %f468;
	fma.rn.f32 	%f470, %f464, 0f3FB8AA3B, %f469;
	fma.rn.f32 	%f471, %f464, 0f32A57060, %f470;
	mov.b32 	%r324, %f467;
	shl.b32 	%r325, %r324, 23;
	mov.b32 	%f472, %r325;
	ex2.approx.ftz.f32 	%f473, %f471;
	mul.f32 	%f474, %f473, %f472;
	mul.f32 	%f475, %f461, %f474;
	ld.shared.f32 	%f476, [%r312+12];
	ld.shared.f32 	%f477, [%r14];
	sub.f32 	%f478, %f477, %f463;
	fma.rn.f32 	%f479, %f478, 0f3BBB989D, 0f3F000000;
	cvt.sat.f32.f32 	%f480, %f479;
	fma.rm.f32 	%f481, %f480, %f367, %f366;
	add.f32 	%f482, %f481, 0fCB40007F;
	neg.f32 	%f483, %f482;
	fma.rn.f32 	%f484, %f478, 0f3FB8AA3B, %f483;
	fma.rn.f32 	%f485, %f478, 0f32A57060, %f484;
	mov.b32 	%r326, %f481;
	shl.b32 	%r327, %r326, 23;
	mov.b32 	%f486, %r327;
	ex2.approx.ftz.f32 	%f487, %f485;
	mul.f32 	%f488, %f487, %f486;
	mul.f32 	%f489, %f608, %f488;
	fma.rn.f32 	%f490, %f476, %f475, %f489;
	mul.f32 	%f491, %f460, %f490;
	st.shared.f32 	[%r312+12], %f491;
	st.global.f32 	[%rd43+12], %f491;
	add.s32 	%r378, %r378, 4;
	setp.ne.s32 	%p57, %r378, %r30;
	mov.u32 	%r380, %r30;
	@%p57 bra 	$L__BB0_87;
$L__BB0_88:
	setp.eq.s32 	%p58, %r20, 0;
	@%p58 bra 	$L__BB0_93;
	setp.eq.s32 	%p59, %r20, 1;
	@%p59 bra 	$L__BB0_91;
	ld.shared.f32 	%f492, [%r17];
	rcp.rn.f32 	%f493, %f492;
	ld.shared.f32 	%f494, [%r12];
	ld.shared.f32 	%f495, [%r11];
	ld.shared.f32 	%f496, [%r16];
	sub.f32 	%f497, %f495, %f496;
	fma.rn.f32 	%f498, %f497, 0f3BBB989D, 0f3F000000;
	cvt.sat.f32.f32 	%f499, %f498;
	mov.f32 	%f500, 0f4B400001;
	mov.f32 	%f501, 0f437C0000;
	fma.rm.f32 	%f502, %f499, %f501, %f500;
	add.f32 	%f503, %f502, 0fCB40007F;
	neg.f32 	%f504, %f503;
	fma.rn.f32 	%f505, %f497, 0f3FB8AA3B, %f504;
	fma.rn.f32 	%f506, %f497, 0f32A57060, %f505;
	mov.b32 	%r328, %f502;
	shl.b32 	%r329, %r328, 23;
	mov.b32 	%f507, %r329;
	ex2.approx.ftz.f32 	%f508, %f506;
	mul.f32 	%f509, %f508, %f507;
	mul.f32 	%f510, %f494, %f509;
	add.s32 	%r330, %r380, %r8;
	shl.b32 	%r331, %r330, 2;
	add.s32 	%r332, %r7, %r331;
	ld.shared.f32 	%f511, [%r332];
	ld.shared.f32 	%f512, [%r14];
	sub.f32 	%f513, %f512, %f496;
	fma.rn.f32 	%f514, %f513, 0f3BBB989D, 0f3F000000;
	cvt.sat.f32.f32 	%f515, %f514;
	fma.rm.f32 	%f516, %f515, %f501, %f500;
	add.f32 	%f517, %f516, 0fCB40007F;
	neg.f32 	%f518, %f517;
	fma.rn.f32 	%f519, %f513, 0f3FB8AA3B, %f518;
	fma.rn.f32 	%f520, %f513, 0f32A57060, %f519;
	mov.b32 	%r333, %f516;
	shl.b32 	%r334, %r333, 23;
	mov.b32 	%f521, %r334;
	ex2.approx.ftz.f32 	%f522, %f520;
	mul.f32 	%f523, %f522, %f521;
	mul.f32 	%f524, %f608, %f523;
	fma.rn.f32 	%f525, %f511, %f510, %f524;
	mul.f32 	%f526, %f493, %f525;
	st.shared.f32 	[%r332], %f526;
	add.s32 	%r335, %r49, %r380;
	mul.wide.s32 	%rd44, %r335, 4;
	add.s64 	%rd45, %rd4, %rd44;
	st.global.f32 	[%rd45], %f526;
	ld.shared.f32 	%f527, [%r17];
	rcp.rn.f32 	%f528, %f527;
	ld.shared.f32 	%f529, [%r12];
	ld.shared.f32 	%f530, [%r11];
	ld.shared.f32 	%f531, [%r16];
	sub.f32 	%f532, %f530, %f531;
	fma.rn.f32 	%f533, %f532, 0f3BBB989D, 0f3F000000;
	cvt.sat.f32.f32 	%f534, %f533;
	fma.rm.f32 	%f535, %f534, %f501, %f500;
	add.f32 	%f536, %f535, 0fCB40007F;
	neg.f32 	%f537, %f536;
	fma.rn.f32 	%f538, %f532, 0f3FB8AA3B, %f537;
	fma.rn.f32 	%f539, %f532, 0f32A57060, %f538;
	mov.b32 	%r336, %f535;
	shl.b32 	%r337, %r336, 23;
	mov.b32 	%f540, %r337;
	ex2.approx.ftz.f32 	%f541, %f539;
	mul.f32 	%f542, %f541, %f540;
	mul.f32 	%f543, %f529, %f542;
	ld.shared.f32 	%f544, [%r332+4];
	ld.shared.f32 	%f545, [%r14];
	sub.f32 	%f546, %f545, %f531;
	fma.rn.f32 	%f547, %f546, 0f3BBB989D, 0f3F000000;
	cvt.sat.f32.f32 	%f548, %f547;
	fma.rm.f32 	%f549, %f548, %f501, %f500;
	add.f32 	%f550, %f549, 0fCB40007F;
	neg.f32 	%f551, %f550;
	fma.rn.f32 	%f552, %f546, 0f3FB8AA3B, %f551;
	fma.rn.f32 	%f553, %f546, 0f32A57060, %f552;
	mov.b32 	%r338, %f549;
	shl.b32 	%r339, %r338, 23;
	mov.b32 	%f554, %r339;
	ex2.approx.ftz.f32 	%f555, %f553;
	mul.f32 	%f556, %f555, %f554;
	mul.f32 	%f557, %f608, %f556;
	fma.rn.f32 	%f558, %f544, %f543, %f557;
	mul.f32 	%f559, %f528, %f558;
	st.shared.f32 	[%r332+4], %f559;
	st.global.f32 	[%rd45+4], %f559;
	add.s32 	%r380, %r380, 2;
$L__BB0_91:
	setp.eq.s32 	%p60, %r26, 0;
	@%p60 bra 	$L__BB0_93;
	ld.shared.f32 	%f560, [%r17];
	rcp.rn.f32 	%f561, %f560;
	ld.shared.f32 	%f562, [%r12];
	ld.shared.f32 	%f563, [%r11];
	ld.shared.f32 	%f564, [%r16];
	sub.f32 	%f565, %f563, %f564;
	fma.rn.f32 	%f566, %f565, 0f3BBB989D, 0f3F000000;
	cvt.sat.f32.f32 	%f567, %f566;
	mov.f32 	%f568, 0f4B400001;
	mov.f32 	%f569, 0f437C0000;
	fma.rm.f32 	%f570, %f567, %f569, %f568;
	add.f32 	%f571, %f570, 0fCB40007F;
	neg.f32 	%f572, %f571;
	fma.rn.f32 	%f573, %f565, 0f3FB8AA3B, %f572;
	fma.rn.f32 	%f574, %f565, 0f32A57060, %f573;
	mov.b32 	%r340, %f570;
	shl.b32 	%r341, %r340, 23;
	mov.b32 	%f575, %r341;
	ex2.approx.ftz.f32 	%f576, %f574;
	mul.f32 	%f577, %f576, %f575;
	mul.f32 	%f578, %f562, %f577;
	add.s32 	%r342, %r380, %r8;
	shl.b32 	%r343, %r342, 2;
	add.s32 	%r344, %r7, %r343;
	ld.shared.f32 	%f579, [%r344];
	ld.shared.f32 	%f580, [%r14];
	sub.f32 	%f581, %f580, %f564;
	fma.rn.f32 	%f582, %f581, 0f3BBB989D, 0f3F000000;
	cvt.sat.f32.f32 	%f583, %f582;
	fma.rm.f32 	%f584, %f583, %f569, %f568;
	add.f32 	%f585, %f584, 0fCB40007F;
	neg.f32 	%f586, %f585;
	fma.rn.f32 	%f587, %f581, 0f3FB8AA3B, %f586;
	fma.rn.f32 	%f588, %f581, 0f32A57060, %f587;
	mov.b32 	%r345, %f584;
	shl.b32 	%r346, %r345, 23;
	mov.b32 	%f589, %r346;
	ex2.approx.ftz.f32 	%f590, %f588;
	mul.f32 	%f591, %f590, %f589;
	mul.f32 	%f592, %f608, %f591;
	fma.rn.f32 	%f593, %f579, %f578, %f592;
	mul.f32 	%f594, %f561, %f593;
	st.shared.f32 	[%r344], %f594;
	add.s32 	%r347, %r49, %r380;
	mul.wide.s32 	%rd46, %r347, 4;
	add.s64 	%rd47, %rd4, %rd46;
	st.global.f32 	[%rd47], %f594;
$L__BB0_93:
	ld.shared.f32 	%f595, [%r16];
	st.global.f32 	[%rd7], %f595;
	ld.shared.f32 	%f596, [%r17];
	mad.lo.s32 	%r348, %r349, %r97, %r10;
	mul.wide.s32 	%rd48, %r348, 4;
	add.s64 	%rd49, %rd5, %rd48;
	st.global.f32 	[%rd49], %f596;
$L__BB0_94:
	bar.sync 	0;
	add.s32 	%r357, %r357, 1;
	setp.ne.s32 	%p61, %r357, %r99;
	@%p61 bra 	$L__BB0_16;
$L__BB0_95:
	add.s32 	%r349, %r349, 1;
	setp.ne.s32 	%p62, %r349, %r100;
	@%p62 bra 	$L__BB0_2;
$L__BB0_96:
	ret;

}


// ===== COMPILED SASS (sm_100) =====

	.target	sm_100

	.elftype	@"ET_EXEC"


//--------------------- .note.nv.tkinfo           --------------------------
	.section	.note.nv.tkinfo,"",@"SHT_NOTE"
	.sectionflags	@"SHF_NOTE_NV_TKINFO"
	.tkinfo
        /*0018*/ 	.word	0x00000002
        /*0030*/ 	.string	""
        /*0030*/ 	.string	"ptxas"
        /*0030*/ 	.string	"Cuda compilation tools, release 13.0, V13.0.88"
        /*0030*/ 	.string	"Build cuda_13.0.r13.0/compiler.36424714_0"
        /*0030*/ 	.string	"-arch sm_100 -m 64 "



//--------------------- .note.nv.cuinfo           --------------------------
	.section	.note.nv.cuinfo,"",@"SHT_NOTE"
	.sectionflags	@"SHF_NOTE_NV_CUINFO"
        /*0018*/ 	.short	0x0002
        /*001a*/ 	.short	0x0064
        /*001c*/ 	.short	0x0082
	.zero		2


//--------------------- .nv.info                  --------------------------
	.section	.nv.info,"",@"SHT_CUDA_INFO"
	.align	4


	//----- nvinfo : EIATTR_REGCOUNT
	.align		4
        /*0000*/ 	.byte	0x04, 0x2f
        /*0002*/ 	.short	(.L_1 - .L_0)
	.align		4
.L_0:
        /*0004*/ 	.word	index@(_Z11fa1_forwardPfS_S_S_S_S_iifiiii)
        /*0008*/ 	.word	0x00000020


	//----- nvinfo : EIATTR_FRAME_SIZE
	.align		4
.L_1:
        /*000c*/ 	.byte	0x04, 0x11
        /*000e*/ 	.short	(.L_3 - .L_2)
	.align		4
.L_2:
        /*0010*/ 	.word	index@($__internal_0_$__cuda_sm20_rcp_rn_f32_slowpath)
        /*0014*/ 	.word	0x00000000


	//----- nvinfo : EIATTR_FRAME_SIZE
	.align		4
.L_3:
        /*0018*/ 	.byte	0x04, 0x11
        /*001a*/ 	.short	(.L_5 - .L_4)
	.align		4
.L_4:
        /*001c*/ 	.word	index@(_Z11fa1_forwardPfS_S_S_S_S_iifiiii)
        /*0020*/ 	.word	0x00000000


	//----- nvinfo : EIATTR_MIN_STACK_SIZE
	.align		4
.L_5:
        /*0024*/ 	.byte	0x04, 0x12
        /*0026*/ 	.short	(.L_7 - .L_6)
	.align		4
.L_6:
        /*0028*/ 	.word	index@(_Z11fa1_forwardPfS_S_S_S_S_iifiiii)
        /*002c*/ 	.word	0x00000000
.L_7:


//--------------------- .nv.compat                --------------------------
	.section	.nv.compat,"",@"SHT_CUDA_COMPAT_INFO"
	.align	4
        /*0000*/ 	.byte	0x02, 0x09, 0x00, 0x00, 0x02, 0x02, 0x01, 0x00, 0x02, 0x05, 0x05, 0x00, 0x03, 0x07, 0x01, 0x01
        /*0010*/ 	.byte	0x02, 0x03, 0x00, 0x00, 0x02, 0x06, 0x01, 0x00, 0x04, 0x0b, 0x08, 0x00, 0x09, 0x00, 0x00, 0x00
        /*0020*/ 	.byte	0x00, 0x00, 0x00, 0x00


//--------------------- .nv.info._Z11fa1_forwardPfS_S_S_S_S_iifiiii --------------------------
	.section	.nv.info._Z11fa1_forwardPfS_S_S_S_S_iifiiii,"",@"SHT_CUDA_INFO"
	.sectionflags	@""
	.align	4


	//----- nvinfo : EIATTR_CUDA_API_VERSION
	.align		4
        /*0000*/ 	.byte	0x04, 0x37
        /*0002*/ 	.short	(.L_9 - .L_8)
.L_8:
        /*0004*/ 	.word	0x00000082


	//----- nvinfo : EIATTR_KPARAM_INFO
	.align		4
.L_9:
        /*0008*/ 	.byte	0x04, 0x17
        /*000a*/ 	.short	(.L_11 - .L_10)
.L_10:
        /*000c*/ 	.word	0x00000000
        /*0010*/ 	.short	0x000c
        /*0012*/ 	.short	0x0048
        /*0014*/ 	.byte	0x00, 0xf0, 0x11, 0x00


	//----- nvinfo : EIATTR_KPARAM_INFO
	.align		4
.L_11:
        /*0018*/ 	.byte	0x04, 0x17
        /*001a*/ 	.short	(.L_13 - .L_12)
.L_12:
        /*001c*/ 	.word	0x00000000
        /*0020*/ 	.short	0x000b
        /*0022*/ 	.short	0x0044
        /*0024*/ 	.byte	0x00, 0xf0, 0x11, 0x00


	//----- nvinfo : EIATTR_KPARAM_INFO
	.align		4
.L_13:
        /*0028*/ 	.byte	0x04, 0x17
        /*002a*/ 	.short	(.L_15 - .L_14)
.L_14:
        /*002c*/ 	.word	0x00000000
        /*0030*/ 	.short	0x000a
        /*0032*/ 	.short	0x0040
        /*0034*/ 	.byte	0x00, 0xf0, 0x11, 0x00


	//----- nvinfo : EIATTR_KPARAM_INFO
	.align		4
.L_15:
        /*0038*/ 	.byte	0x04, 0x17
        /*003a*/ 	.short	(.L_17 - .L_16)
.L_16:
        /*003c*/ 	.word	0x00000000
        /*0040*/ 	.short	0x0009
        /*0042*/ 	.short	0x003c
        /*0044*/ 	.byte	0x00, 0xf0, 0x11, 0x00


	//----- nvinfo : EIATTR_KPARAM_INFO
	.align		4
.L_17:
        /*0048*/ 	.byte	0x04, 0x17
        /*004a*/ 	.short	(.L_19 - .L_18)
.L_18:
        /*004c*/ 	.word	0x00000000
        /*0050*/ 	.short	0x0008
        /*0052*/ 	.short	0x0038
        /*0054*/ 	.byte	0x00, 0xf0, 0x11, 0x00


	//----- nvinfo : EIATTR_KPARAM_INFO
	.align		4
.L_19:
        /*0058*/ 	.byte	0x04, 0x17
        /*005a*/ 	.short	(.L_21 - .L_20)
.L_20:
        /*005c*/ 	.word	0x00000000
        /*0060*/ 	.short	0x0007
        /*0062*/ 	.short	0x0034
        /*0064*/ 	.byte	0x00, 0xf0, 0x11, 0x00


	//----- nvinfo : EIATTR_KPARAM_INFO
	.align		4
.L_21:
        /*0068*/ 	.byte	0x04, 0x17
        /*006a*/ 	.short	(.L_23 - .L_22)
.L_22:
        /*006c*/ 	.word	0x00000000
        /*0070*/ 	.short	0x0006
        /*0072*/ 	.short	0x0030
        /*0074*/ 	.byte	0x00, 0xf0, 0x11, 0x00


	//----- nvinfo : EIATTR_KPARAM_INFO
	.align		4
.L_23:
        /*0078*/ 	.byte	0x04, 0x17
        /*007a*/ 	.short	(.L_25 - .L_24)
.L_24:
        /*007c*/ 	.word	0x00000000
        /*0080*/ 	.short	0x0005
        /*0082*/ 	.short	0x0028
        /*0084*/ 	.byte	0x00, 0xf5, 0x21, 0x00


	//----- nvinfo : EIATTR_KPARAM_INFO
	.align		4
.L_25:
        /*0088*/ 	.byte	0x04, 0x17
        /*008a*/ 	.short	(.L_27 - .L_26)
.L_26:
        /*008c*/ 	.word	0x00000000
        /*0090*/ 	.short	0x0004
        /*0092*/ 	.short	0x0020
        /*0094*/ 	.byte	0x00, 0xf5, 0x21, 0x00


	//----- nvinfo : EIATTR_KPARAM_INFO
	.align		4
.L_27:
        /*0098*/ 	.byte	0x04, 0x17
        /*009a*/ 	.short	(.L_29 - .L_28)
.L_28:
        /*009c*/ 	.word	0x00000000
        /*00a0*/ 	.short	0x0003
        /*00a2*/ 	.short	0x0018
        /*00a4*/ 	.byte	0x00, 0xf5, 0x21, 0x00


	//----- nvinfo : EIATTR_KPARAM_INFO
	.align		4
.L_29:
        /*00a8*/ 	.byte	0x04, 0x17
        /*00aa*/ 	.short	(.L_31 - .L_30)
.L_30:
        /*00ac*/ 	.word	0x00000000
        /*00b0*/ 	.short	0x0002
        /*00b2*/ 	.short	0x0010
        /*00b4*/ 	.byte	0x00, 0xf5, 0x21, 0x00


	//----- nvinfo : EIATTR_KPARAM_INFO
	.align		4
.L_31:
        /*00b8*/ 	.byte	0x04, 0x17
        /*00ba*/ 	.short	(.L_33 - .L_32)
.L_32:
        /*00bc*/ 	.word	0x00000000
        /*00c0*/ 	.short	0x0001
        /*00c2*/ 	.short	0x0008
        /*00c4*/ 	.byte	0x00, 0xf5, 0x21, 0x00


	//----- nvinfo : EIATTR_KPARAM_INFO
	.align		4
.L_33:
        /*00c8*/ 	.byte	0x04, 0x17
        /*00ca*/ 	.short	(.L_35 - .L_34)
.L_34:
        /*00cc*/ 	.word	0x00000000
        /*00d0*/ 	.short	0x0000
        /*00d2*/ 	.short	0x0000
        /*00d4*/ 	.byte	0x00, 0xf5, 0x21, 0x00


	//----- nvinfo : EIATTR_SPARSE_MMA_MASK
	.align		4
.L_35:
        /*00d8*/ 	.byte	0x03, 0x50
        /*00da*/ 	.short	0x0000


	//----- nvinfo : EIATTR_MAXREG_COUNT
	.align		4
        /*00dc*/ 	.byte	0x03, 0x1b
        /*00de*/ 	.short	0x00ff


	//----- nvinfo : EIATTR_NUM_BARRIERS
	.align		4
        /*00e0*/ 	.byte	0x02, 0x4c
        /*00e2*/ 	.byte	0x01
	.zero		1


	//----- nvinfo : EIATTR_MERCURY_ISA_VERSION
	.align		4
        /*00e4*/ 	.byte	0x03, 0x5f
        /*00e6*/ 	.short	0x0101


	//----- nvinfo : EIATTR_VRC_CTA_INIT_COUNT
	.align		4
        /*00e8*/ 	.byte	0x02, 0x4a
	.zero		1
	.zero		1


	//----- nvinfo : EIATTR_EXIT_INSTR_OFFSETS
	.align		4
        /*00ec*/ 	.byte	0x04, 0x1c
        /*00ee*/ 	.short	(.L_37 - .L_36)


	//   ....[0]....
.L_36:
        /*00f0*/ 	.word	0x00000030


	//   ....[1]....
        /*00f4*/ 	.word	0x00004ce0


	//----- nvinfo : EIATTR_CRS_STACK_SIZE
	.align		4
.L_37:
        /*00f8*/ 	.byte	0x04, 0x1e
        /*00fa*/ 	.short	(.L_39 - .L_38)
.L_38:
        /*00fc*/ 	.word	0x00000000


	//----- nvinfo : EIATTR_CBANK_PARAM_SIZE
	.align		4
.L_39:
        /*0100*/ 	.byte	0x03, 0x19
        /*0102*/ 	.short	0x004c


	//----- nvinfo : EIATTR_PARAM_CBANK
	.align		4
        /*0104*/ 	.byte	0x04, 0x0a
        /*0106*/ 	.short	(.L_41 - .L_40)
	.align		4
.L_40:
        /*0108*/ 	.word	index@(.nv.constant0._Z11fa1_forwardPfS_S_S_S_S_iifiiii)
        /*010c*/ 	.short	0x0380
        /*010e*/ 	.short	0x004c


	//----- nvinfo : EIATTR_SW_WAR
	.align		4
.L_41:
        /*0110*/ 	.byte	0x04, 0x36
        /*0112*/ 	.short	(.L_43 - .L_42)
.L_42:
        /*0114*/ 	.word	0x00000008
.L_43:


//--------------------- .nv.callgraph             --------------------------
	.section	.nv.callgraph,"",@"SHT_CUDA_CALLGRAPH"
	.align	4
	.sectionentsize	8
	.align		4
        /*0000*/ 	.word	0x00000000
	.align		4
        /*0004*/ 	.word	0xffffffff
	.align		4
        /*0008*/ 	.word	0x00000000
	.align		4
        /*000c*/ 	.word	0xfffffffe
	.align		4
        /*0010*/ 	.word	0x00000000
	.align		4
        /*0014*/ 	.word	0xfffffffd
	.align		4
        /*0018*/ 	.word	0x00000000
	.align		4
        /*001c*/ 	.word	0xfffffffc


//--------------------- .text._Z11fa1_forwardPfS_S_S_S_S_iifiiii --------------------------
	.section	.text._Z11fa1_forwardPfS_S_S_S_S_iifiiii,"ax",@progbits
	.align	128
        .global         _Z11fa1_forwardPfS_S_S_S_S_iifiiii
        .type           _Z11fa1_forwardPfS_S_S_S_S_iifiiii,@function
        .size           _Z11fa1_forwardPfS_S_S_S_S_iifiiii,(.L_x_70 - _Z11fa1_forwardPfS_S_S_S_S_iifiiii)
        .other          _Z11fa1_forwardPfS_S_S_S_S_iifiiii,@"STO_CUDA_ENTRY STV_DEFAULT"
_Z11fa1_forwardPfS_S_S_S_S_iifiiii:
.text._Z11fa1_forwardPfS_S_S_S_S_iifiiii:
[----:B------:R-:W-:Y:S08]  /*0000*/  LDC R1, c[0x0][0x37c] ;  /* 0x0000df00ff017b82 */ /* 0x000ff00000000800 */
[----:B------:R-:W0:Y:S02]  /*0010*/  LDC R0, c[0x0][0x3c8] ;  /* 0x0000f200ff007b82 */ /* 0x000e240000000800 */
[----:B0-----:R-:W-:-:S13]  /*0020*/  ISETP.GE.AND P0, PT, R0, 0x1, PT ;  /* 0x000000010000780c */ /* 0x001fda0003f06270 */
[----:B------:R-:W-:Y:S05]  /*0030*/  @!P0 EXIT ;  /* 0x000000000000894d */ /* 0x000fea0003800000 */
[----:B------:R-:W0:Y:S01]  /*0040*/  S2UR UR8, SR_CTAID.X ;  /* 0x00000000000879c3 */ /* 0x000e220000002500 */
[----:B------:R-:W1:Y:S01]  /*0050*/  S2R R21, SR_TID.X ;  /* 0x0000000000157919 */ /* 0x000e620000002100 */
[----:B------:R-:W0:Y:S01]  /*0060*/  LDCU UR5, c[0x0][0x374] ;  /* 0x00006e80ff0577ac */ /* 0x000e220008000800 */
[----:B------:R-:W2:Y:S05]  /*0070*/  LDCU UR12, c[0x0][0x3b4] ;  /* 0x00007680ff0c77ac */ /* 0x000eaa0008000800 */
[----:B------:R-:W3:Y:S01]  /*0080*/  S2UR UR7, SR_CgaCtaId ;  /* 0x00000000000779c3 */ /* 0x000ee20000008800 */
[----:B------:R-:W4:Y:S01]  /*0090*/  LDCU UR25, c[0x0][0x3bc] ;  /* 0x00007780ff1977ac */ /* 0x000f220008000800 */
[----:B------:R-:W5:Y:S06]  /*00a0*/  LDCU UR11, c[0x0][0x3c0] ;  /* 0x00007800ff0b77ac */ /* 0x000f6c0008000800 */
[----:B------:R-:W5:Y:S01]  /*00b0*/  S2UR UR4, SR_CTAID.Y ;  /* 0x00000000000479c3 */ /* 0x000f620000002600 */
[----:B------:R-:W5:Y:S01]  /*00c0*/  LDCU UR9, c[0x0][0x3b0] ;  /* 0x00007600ff0977ac */ /* 0x000f620008000800 */
[----:B------:R-:W-:Y:S01]  /*00d0*/  UMOV UR6, 0x400 ;  /* 0x0000040000067882 */ /* 0x000fe20000000000 */
[----:B------:R-:W5:Y:S01]  /*00e0*/  LDCU.64 UR14, c[0x0][0x358] ;  /* 0x00006b00ff0e77ac */ /* 0x000f620008000a00 */
[----:B--2---:R-:W-:Y:S01]  /*00f0*/  MOV R3, UR12 ;  /* 0x0000000c00037c02 */ /* 0x004fe20008000f00 */
[----:B0-----:R-:W-:Y:S01]  /*0100*/  UIMAD UR5, UR5, UR8, URZ ;  /* 0x00000008050572a4 */ /* 0x001fe2000f8e02ff */
[----:B----4-:R-:W-:Y:S01]  /*0110*/  MOV R12, UR25 ;  /* 0x00000019000c7c02 */ /* 0x010fe20008000f00 */
[----:B------:R-:W-:-:S02]  /*0120*/  UIMAD UR13, UR12, UR25, URZ ;  /* 0x000000190c0d72a4 */ /* 0x000fc4000f8e02ff */
[----:B------:R-:W-:Y:S02]  /*0130*/  UIMAD UR8, UR12, 0x3, UR25 ;  /* 0x000000030c0878a4 */ /* 0x000fe4000f8e0219 */
[----:B---3--:R-:W-:Y:S01]  /*0140*/  ULEA UR6, UR7, UR6, 0x18 ;  /* 0x0000000607067291 */ /* 0x008fe2000f8ec0ff */
[C---:B-1----:R-:W-:Y:S01]  /*0150*/  IMAD R16, R21.reuse, UR12, RZ ;  /* 0x0000000c15107c24 */ /* 0x042fe2000f8e02ff */
[----:B-----5:R-:W-:Y:S02]  /*0160*/  UIMAD UR8, UR8, UR11, UR13 ;  /* 0x0000000b080872a4 */ /* 0x020fe4000f8e020d */
[----:B------:R-:W-:Y:S02]  /*0170*/  UIMAD UR16, UR11, UR12, URZ ;  /* 0x0000000c0b1072a4 */ /* 0x000fe4000f8e02ff */
[----:B------:R-:W-:Y:S02]  /*0180*/  UISETP.LT.AND UP0, UPT, UR11, UR12, UPT ;  /* 0x0000000c0b00728c */ /* 0x000fe4000bf01270 */
[----:B------:R-:W-:Y:S01]  /*0190*/  IADD3 R20, PT, PT, R21, UR8, RZ ;  /* 0x0000000815147c10 */ /* 0x000fe2000fffe0ff */
[----:B------:R-:W-:-:S02]  /*01a0*/  UIMAD UR4, UR4, UR9, URZ ;  /* 0x00000009040472a4 */ /* 0x000fc4000f8e02ff */
[----:B------:R-:W-:Y:S02]  /*01b0*/  ULEA UR8, UR16, UR6, 0x2 ;  /* 0x0000000610087291 */ /* 0x000fe4000f8e10ff */
[----:B------:R-:W-:Y:S01]  /*01c0*/  LEA R20, R20, UR6, 0x2 ;  /* 0x0000000614147c11 */ /* 0x000fe2000f8e10ff */
[----:B------:R-:W-:Y:S02]  /*01d0*/  UIMAD UR4, UR5, UR9, UR4 ;  /* 0x00000009050472a4 */ /* 0x000fe4000f8e0204 */
[----:B------:R-:W-:Y:S01]  /*01e0*/  ULEA UR9, UR16, UR8, 0x2 ;  /* 0x0000000810097291 */ /* 0x000fe2000f8e10ff */
[C---:B------:R-:W-:Y:S01]  /*01f0*/  LEA R19, R12.reuse, R20, 0x2 ;  /* 0x000000140c137211 */ /* 0x040fe200078e10ff */
[----:B------:R-:W-:Y:S02]  /*0200*/  UIMAD UR10, UR11, UR25, URZ ;  /* 0x000000190b0a72a4 */ /* 0x000fe4000f8e02ff */
[----:B------:R-:W-:Y:S01]  /*0210*/  USEL UR5, UR11, UR12, UP0 ;  /* 0x0000000c0b057287 */ /* 0x000fe20008000000 */
[C---:B------:R-:W-:Y:S01]  /*0220*/  LEA R18, R12.reuse, R19, 0x2 ;  /* 0x000000130c127211 */ /* 0x040fe200078e10ff */
[----:B------:R-:W-:Y:S01]  /*0230*/  ULEA UR9, UR16, UR9, 0x2 ;  /* 0x0000000910097291 */ /* 0x000fe2000f8e10ff */
[----:B------:R-:W-:Y:S01]  /*0240*/  IMAD R14, R3, UR4, R16 ;  /* 0x00000004030e7c24 */ /* 0x000fe2000f8e0210 */
[----:B------:R-:W-:Y:S01]  /*0250*/  IADD3 R13, PT, PT, R21, UR4, RZ ;  /* 0x00000004150d7c10 */ /* 0x000fe2000fffe0ff */
[----:B------:R-:W-:Y:S01]  /*0260*/  UIADD3 UR17, UPT, UPT, UR12, -0x1, URZ ;  /* 0xffffffff0c117890 */ /* 0x000fe2000fffe0ff */
[----:B------:R-:W-:Y:S01]  /*0270*/  LEA R17, R12, R18, 0x2 ;  /* 0x000000120c117211 */ /* 0x000fe200078e10ff */
[----:B------:R-:W-:-:S02]  /*0280*/  ULOP3.LUT UR18, UR12, 0x3, URZ, 0xc0, !UPT ;  /* 0x000000030c127892 */ /* 0x000fc4000f8ec0ff */
[----:B------:R-:W-:Y:S01]  /*0290*/  ULOP3.LUT UR19, UR11, 0x7, URZ, 0xc0, !UPT ;  /* 0x000000070b137892 */ /* 0x000fe2000f8ec0ff */
[C---:B------:R-:W-:Y:S01]  /*02a0*/  LEA R15, R12.reuse, R17, 0x2 ;  /* 0x000000110c0f7211 */ /* 0x040fe200078e10ff */
[----:B------:R-:W-:Y:S02]  /*02b0*/  ULOP3.LUT UR20, UR11, 0x3, URZ, 0xc0, !UPT ;  /* 0x000000030b147892 */ /* 0x000fe4000f8ec0ff */
[----:B------:R-:W-:Y:S01]  /*02c0*/  ULOP3.LUT UR7, UR12, 0x7ffffff8, URZ, 0xc0, !UPT ;  /* 0x7ffffff80c077892 */ /* 0x000fe2000f8ec0ff */
[----:B------:R-:W-:Y:S01]  /*02d0*/  LEA R12, R12, R15, 0x2 ;  /* 0x0000000f0c0c7211 */ /* 0x000fe200078e10ff */
[----:B------:R-:W-:Y:S02]  /*02e0*/  ULOP3.LUT UR23, UR12, 0x1, URZ, 0xc0, !UPT ;  /* 0x000000010c177892 */ /* 0x000fe4000f8ec0ff */
[----:B------:R-:W-:Y:S02]  /*02f0*/  ULOP3.LUT UR22, UR11, 0x7ffffff8, URZ, 0xc0, !UPT ;  /* 0x7ffffff80b167892 */ /* 0x000fe4000f8ec0ff */
[----:B------:R-:W-:-:S02]  /*0300*/  ULOP3.LUT UR21, UR11, 0x1, URZ, 0xc0, !UPT ;  /* 0x000000010b157892 */ /* 0x000fc4000f8ec0ff */
[----:B------:R-:W-:Y:S02]  /*0310*/  ULOP3.LUT UR24, UR11, 0x7ffffffc, URZ, 0xc0, !UPT ;  /* 0x7ffffffc0b187892 */ /* 0x000fe4000f8ec0ff */
[----:B------:R-:W-:Y:S02]  /*0320*/  ULOP3.LUT UR25, UR12, 0x7ffffffc, URZ, 0xc0, !UPT ;  /* 0x7ffffffc0c197892 */ /* 0x000fe4000f8ec0ff */
[----:B------:R-:W-:Y:S02]  /*0330*/  UISETP.GE.AND UP0, UPT, UR5, 0x1, UPT ;  /* 0x000000010500788c */ /* 0x000fe4000bf06270 */
[----:B------:R-:W-:Y:S01]  /*0340*/  ULEA UR10, UR10, UR9, 0x2 ;  /* 0x000000090a0a7291 */ /* 0x000fe2000f8e10ff */
[----:B------:R-:W-:-:S11]  /*0350*/  UMOV UR4, URZ ;  /* 0x000000ff00047c82 */ /* 0x000fd60008000000 */
.L_x_64:
[----:B0-----:R-:W0:Y:S02]  /*0360*/  LDCU UR11, c[0x0][0x3b4] ;  /* 0x00007680ff0b77ac */ /* 0x001e240008000800 */
[----:B0-----:R-:W-:-:S09]  /*0370*/  UISETP.GE.AND UP1, UPT, UR11, 0x1, UPT ;  /* 0x000000010b00788c */ /* 0x001fd2000bf26270 */
[----:B-1234-:R-:W-:Y:S05]  /*0380*/  BRA.U !UP1, `(.L_x_0) ;  /* 0x0000000909207547 */ /* 0x01efea000b800000 */
[----:B------:R-:W-:Y:S01]  /*0390*/  UISETP.GE.U32.AND UP1, UPT, UR17, 0x7, UPT ;  /* 0x000000071100788c */ /* 0x000fe2000bf26070 */
[----:B------:R-:W-:-:S08]  /*03a0*/  UMOV UR5, URZ ;  /* 0x000000ff00057c82 */ /* 0x000fd00008000000 */
[----:B------:R-:W-:Y:S05]  /*03b0*/  BRA.U !UP1, `(.L_x_1) ;  /* 0x0000000109ec7547 */ /* 0x000fea000b800000 */
[----:B------:R-:W0:Y:S01]  /*03c0*/  S2UR UR6, SR_CgaCtaId ;  /* 0x00000000000679c3 */ /* 0x000e220000008800 */
[----:B------:R-:W-:Y:S01]  /*03d0*/  UMOV UR5, 0x400 ;  /* 0x0000040000057882 */ /* 0x000fe20000000000 */
[----:B------:R-:W-:Y:S01]  /*03e0*/  SHF.L.U32 R0, R21, 0x2, RZ ;  /* 0x0000000215007819 */ /* 0x000fe200000006ff */
[----:B------:R-:W-:Y:S01]  /*03f0*/  ULOP3.LUT UR7, UR11, 0x7ffffff8, URZ, 0xc0, !UPT ;  /* 0x7ffffff80b077892 */ /* 0x000fe2000f8ec0ff */
[----:B------:R-:W-:-:S04]  /*0400*/  MOV R7, UR4 ;  /* 0x0000000400077c02 */ /* 0x000fc80008000f00 */
[----:B------:R-:W1:Y:S01]  /*0410*/  LDC R3, c[0x0][0x3c0] ;  /* 0x0000f000ff037b82 */ /* 0x000e620000000800 */
[----:B------:R-:W-:Y:S01]  /*0420*/  IMAD R7, R7, UR16, R14 ;  /* 0x0000001007077c24 */ /* 0x000fe2000f8e020e */
[----:B0-----:R-:W-:-:S06]  /*0430*/  ULEA UR5, UR6, UR5, 0x18 ;  /* 0x0000000506057291 */ /* 0x001fcc000f8ec0ff */
[----:B------:R-:W-:Y:S01]  /*0440*/  MOV R5, UR5 ;  /* 0x0000000500057c02 */ /* 0x000fe20008000f00 */
[----:B------:R-:W-:Y:S01]  /*0450*/  UIADD3 UR5, UPT, UPT, -UR7, URZ, URZ ;  /* 0x000000ff07057290 */ /* 0x000fe2000fffe1ff */
[CC--:B-1----:R-:W-:Y:S02]  /*0460*/  LEA R2, R3.reuse, R0.reuse, 0x3 ;  /* 0x0000000003027211 */ /* 0x0c2fe400078e18ff */
[----:B------:R-:W-:-:S03]  /*0470*/  LEA R0, R3, R0, 0x2 ;  /* 0x0000000003007211 */ /* 0x000fc600078e10ff */
[--C-:B------:R-:W-:Y:S02]  /*0480*/  IMAD R2, R2, UR11, R5.reuse ;  /* 0x0000000b02027c24 */ /* 0x100fe4000f8e0205 */
[----:B------:R-:W-:-:S03]  /*0490*/  IMAD R6, R0, UR11, R5 ;  /* 0x0000000b00067c24 */ /* 0x000fc6000f8e0205 */
[----:B------:R-:W-:Y:S02]  /*04a0*/  IADD3 R0, PT, PT, R2, 0x10, RZ ;  /* 0x0000001002007810 */ /* 0x000fe40007ffe0ff */
[----:B------:R-:W-:-:S07]  /*04b0*/  IADD3 R6, PT, PT, R6, 0x10, RZ ;  /* 0x0000001006067810 */ /* 0x000fce0007ffe0ff */
.L_x_2:
[----:B------:R-:W0:Y:S08]  /*04c0*/  LDC.64 R4, c[0x0][0x388] ;  /* 0x0000e200ff047b82 */ /* 0x000e300000000a00 */
[----:B------:R-:W1:Y:S01]  /*04d0*/  LDC.64 R2, c[0x0][0x390] ;  /* 0x0000e400ff027b82 */ /* 0x000e620000000a00 */
[----:B0-----:R-:W-:-:S05]  /*04e0*/  IMAD.WIDE R4, R7, 0x4, R4 ;  /* 0x0000000407047825 */ /* 0x001fca00078e0204 */
[----:B------:R-:W2:Y:S01]  /*04f0*/  LDG.E R10, desc[UR14][R4.64] ;  /* 0x0000000e040a7981 */ /* 0x000ea2000c1e1900 */
[----:B-1----:R-:W-:-:S03]  /*0500*/  IMAD.WIDE R2, R7, 0x4, R2 ;  /* 0x0000000407027825 */ /* 0x002fc600078e0202 */
[----:B------:R-:W3:Y:S04]  /*0510*/  LDG.E R24, desc[UR14][R4.64+0x4] ;  /* 0x0000040e04187981 */ /* 0x000ee8000c1e1900 */
[----:B------:R-:W4:Y:S04]  /*0520*/  LDG.E R22, desc[UR14][R2.64] ;  /* 0x0000000e02167981 */ /* 0x000f28000c1e1900 */
[----:B------:R-:W5:Y:S04]  /*0530*/  LDG.E R29, desc[UR14][R2.64+0x4] ;  /* 0x0000040e021d7981 */ /* 0x000f68000c1e1900 */
        /* <DEDUP_REMOVED lines=9> */
[----:B--2---:R0:W-:Y:S04]  /*05d0*/  STS [R6+-0x10], R10 ;  /* 0xfffff00a06007388 */ /* 0x0041e80000000800 */
[----:B----4-:R1:W-:Y:S04]  /*05e0*/  STS [R0+-0x10], R22 ;  /* 0xfffff01600007388 */ /* 0x0103e80000000800 */
[----:B---3--:R-:W-:Y:S04]  /*05f0*/  STS [R6+-0xc], R24 ;  /* 0xfffff41806007388 */ /* 0x008fe80000000800 */
[----:B0-----:R-:W2:Y:S04]  /*0600*/  LDG.E R10, desc[UR14][R2.64+0x10] ;  /* 0x0000100e020a7981 */ /* 0x001ea8000c1e1900 */
[----:B-----5:R0:W-:Y:S04]  /*0610*/  STS [R0+-0xc], R29 ;  /* 0xfffff41d00007388 */ /* 0x0201e80000000800 */
[----:B-1----:R-:W3:Y:S04]  /*0620*/  LDG.E R22, desc[UR14][R2.64+0x18] ;  /* 0x0000180e02167981 */ /* 0x002ee8000c1e1900 */
[----:B0-----:R-:W4:Y:S01]  /*0630*/  LDG.E R29, desc[UR14][R2.64+0x14] ;  /* 0x0000140e021d7981 */ /* 0x001f22000c1e1900 */
[----:B------:R-:W-:-:S03]  /*0640*/  UIADD3 UR5, UPT, UPT, UR5, 0x8, URZ ;  /* 0x0000000805057890 */ /* 0x000fc6000fffe0ff */
[----:B------:R-:W-:Y:S01]  /*0650*/  STS [R6+-0x8], R9 ;  /* 0xfffff80906007388 */ /* 0x000fe20000000800 */
[----:B------:R-:W-:-:S03]  /*0660*/  UISETP.NE.AND UP1, UPT, UR5, URZ, UPT ;  /* 0x000000ff0500728c */ /* 0x000fc6000bf25270 */
[----:B------:R-:W-:Y:S04]  /*0670*/  STS [R0+-0x8], R26 ;  /* 0xfffff81a00007388 */ /* 0x000fe80000000800 */
[----:B------:R-:W-:Y:S04]  /*0680*/  STS [R6+-0x4], R27 ;  /* 0xfffffc1b06007388 */ /* 0x000fe80000000800 */
[----:B------:R-:W-:Y:S04]  /*0690*/  STS [R0+-0x4], R28 ;  /* 0xfffffc1c00007388 */ /* 0x000fe80000000800 */
[----:B------:R-:W-:Y:S01]  /*06a0*/  STS [R6], R25 ;  /* 0x0000001906007388 */ /* 0x000fe20000000800 */
[----:B------:R-:W-:-:S03]  /*06b0*/  IADD3 R7, PT, PT, R7, 0x8, RZ ;  /* 0x0000000807077810 */ /* 0x000fc60007ffe0ff */
[----:B--2---:R-:W-:Y:S04]  /*06c0*/  STS [R0], R10 ;  /* 0x0000000a00007388 */ /* 0x004fe80000000800 */
[----:B------:R-:W-:Y:S04]  /*06d0*/  STS [R6+0x4], R23 ;  /* 0x0000041706007388 */ /* 0x000fe80000000800 */
[----:B----4-:R-:W-:Y:S04]  /*06e0*/  STS [R0+0x4], R29 ;  /* 0x0000041d00007388 */ /* 0x010fe80000000800 */
[----:B------:R-:W-:Y:S04]  /*06f0*/  STS [R6+0x8], R11 ;  /* 0x0000080b06007388 */ /* 0x000fe80000000800 */
[----:B---3--:R-:W-:Y:S04]  /*0700*/  STS [R0+0x8], R22 ;  /* 0x0000081600007388 */ /* 0x008fe80000000800 */
[----:B------:R0:W-:Y:S04]  /*0710*/  STS [R6+0xc], R8 ;  /* 0x00000c0806007388 */ /* 0x0001e80000000800 */
[----:B------:R1:W-:Y:S01]  /*0720*/  STS [R0+0xc], R5 ;  /* 0x00000c0500007388 */ /* 0x0003e20000000800 */
[----:B0-----:R-:W-:-:S02]  /*0730*/  IADD3 R6, PT, PT, R6, 0x20, RZ ;  /* 0x0000002006067810 */ /* 0x001fc40007ffe0ff */
[----:B-1----:R-:W-:Y:S01]  /*0740*/  IADD3 R0, PT, PT, R0, 0x20, RZ ;  /* 0x0000002000007810 */ /* 0x002fe20007ffe0ff */
[----:B------:R-:W-:Y:S06]  /*0750*/  BRA.U UP1, `(.L_x_2) ;  /* 0xfffffffd01587547 */ /* 0x000fec000b83ffff */
[----:B------:R-:W-:-:S05]  /*0760*/  UMOV UR5, UR7 ;  /* 0x0000000700057c82 */ /* 0x000fca0008000000 */
.L_x_1:
[----:B------:R-:W0:Y:S02]  /*0770*/  LDCU UR6, c[0x0][0x3b4] ;  /* 0x00007680ff0677ac */ /* 0x000e240008000800 */
[----:B0-----:R-:W-:-:S04]  /*0780*/  ULOP3.LUT UR6, UR6, 0x7, URZ, 0xc0, !UPT ;  /* 0x0000000706067892 */ /* 0x001fc8000f8ec0ff */
[----:B------:R-:W-:-:S09]  /*0790*/  UISETP.NE.AND UP1, UPT, UR6, URZ, UPT ;  /* 0x000000ff0600728c */ /* 0x000fd2000bf25270 */
[----:B------:R-:W-:Y:S05]  /*07a0*/  BRA.U !UP1, `(.L_x_0) ;  /* 0x0000000509187547 */ /* 0x000fea000b800000 */
[----:B------:R-:W-:Y:S02]  /*07b0*/  UIADD3 UR6, UPT, UPT, UR6, -0x1, URZ ;  /* 0xffffffff06067890 */ /* 0x000fe4000fffe0ff */
[----:B------:R-:W-:Y:S02]  /*07c0*/  UISETP.NE.AND UP2, UPT, UR18, URZ, UPT ;  /* 0x000000ff1200728c */ /* 0x000fe4000bf45270 */
[----:B------:R-:W-:Y:S02]  /*07d0*/  UISETP.GE.U32.AND UP1, UPT, UR6, 0x3, UPT ;  /* 0x000000030600788c */ /* 0x000fe4000bf26070 */
[----:B------:R-:W-:-:S07]  /*07e0*/  ULEA UR6, UR16, UR8, 0x2 ;  /* 0x0000000810067291 */ /* 0x000fce000f8e10ff */
[----:B------:R-:W-:Y:S05]  /*07f0*/  BRA.U !UP1, `(.L_x_3) ;  /* 0x00000001096c7547 */ /* 0x000fea000b800000 */
[----:B------:R-:W0:Y:S01]  /*0800*/  LDC.64 R2, c[0x0][0x388] ;  /* 0x0000e200ff027b82 */ /* 0x000e220000000a00 */
[----:B------:R-:W-:-:S05]  /*0810*/  MOV R7, UR4 ;  /* 0x0000000400077c02 */ /* 0x000fca0008000f00 */
[----:B------:R-:W-:Y:S02]  /*0820*/  IMAD R7, R7, UR16, R14 ;  /* 0x0000001007077c24 */ /* 0x000fe4000f8e020e */
[----:B------:R-:W1:Y:S03]  /*0830*/  LDC.64 R4, c[0x0][0x390] ;  /* 0x0000e400ff047b82 */ /* 0x000e660000000a00 */
[----:B------:R-:W-:-:S05]  /*0840*/  IADD3 R7, PT, PT, R7, UR5, RZ ;  /* 0x0000000507077c10 */ /* 0x000fca000fffe0ff */
        /* <DEDUP_REMOVED lines=9> */
[----:B------:R-:W5:Y:S01]  /*08e0*/  LDG.E R11, desc[UR14][R4.64+0xc] ;  /* 0x00000c0e040b7981 */ /* 0x000f62000c1e1900 */
[----:B------:R-:W-:-:S04]  /*08f0*/  IADD3 R6, PT, PT, R16, UR5, RZ ;  /* 0x0000000510067c10 */ /* 0x000fc8000fffe0ff */
[C---:B------:R-:W-:Y:S02]  /*0900*/  LEA R7, R6.reuse, UR8, 0x2 ;  /* 0x0000000806077c11 */ /* 0x040fe4000f8e10ff */
[----:B------:R-:W-:Y:S01]  /*0910*/  LEA R9, R6, UR6, 0x2 ;  /* 0x0000000606097c11 */ /* 0x000fe2000f8e10ff */
[----:B------:R-:W-:Y:S02]  /*0920*/  UIADD3 UR5, UPT, UPT, UR5, 0x4, URZ ;  /* 0x0000000405057890 */ /* 0x000fe4000fffe0ff */
[----:B--2---:R0:W-:Y:S04]  /*0930*/  STS [R7], R0 ;  /* 0x0000000007007388 */ /* 0x0041e80000000800 */
[----:B----4-:R0:W-:Y:S04]  /*0940*/  STS [R9], R8 ;  /* 0x0000000809007388 */ /* 0x0101e80000000800 */
[----:B---3--:R0:W-:Y:S04]  /*0950*/  STS [R7+0x4], R10 ;  /* 0x0000040a07007388 */ /* 0x0081e80000000800 */
[----:B-----5:R0:W-:Y:S04]  /*0960*/  STS [R9+0x4], R22 ;  /* 0x0000041609007388 */ /* 0x0201e80000000800 */
[----:B------:R0:W-:Y:S04]  /*0970*/  STS [R7+0x8], R24 ;  /* 0x0000081807007388 */ /* 0x0001e80000000800 */
[----:B------:R0:W-:Y:S04]  /*0980*/  STS [R9+0x8], R26 ;  /* 0x0000081a09007388 */ /* 0x0001e80000000800 */
[----:B------:R0:W-:Y:S04]  /*0990*/  STS [R7+0xc], R28 ;  /* 0x00000c1c07007388 */ /* 0x0001e80000000800 */
[----:B------:R0:W-:Y:S02]  /*09a0*/  STS [R9+0xc], R11 ;  /* 0x00000c0b09007388 */ /* 0x0001e40000000800 */
.L_x_3:
[----:B------:R-:W-:Y:S05]  /*09b0*/  BRA.U !UP2, `(.L_x_0) ;  /* 0x000000010a947547 */ /* 0x000fea000b800000 */
[----:B------:R-:W-:Y:S01]  /*09c0*/  ISETP.NE.AND P0, PT, RZ, UR23, PT ;  /* 0x00000017ff007c0c */ /* 0x000fe2000bf05270 */
[----:B------:R-:W-:Y:S01]  /*09d0*/  UISETP.NE.AND UP1, UPT, UR18, 0x1, UPT ;  /* 0x000000011200788c */ /* 0x000fe2000bf25270 */
[----:B0-----:R-:W-:Y:S01]  /*09e0*/  MOV R11, UR4 ;  /* 0x00000004000b7c02 */ /* 0x001fe20008000f00 */
[----:B------:R-:W-:Y:S01]  /*09f0*/  HFMA2 R5, -RZ, RZ, 0, 2.384185791015625e-07 ;  /* 0x00000004ff057431 */ /* 0x000fe200000001ff */
[----:B------:R-:W-:-:S03]  /*0a00*/  MOV R7, 0x4 ;  /* 0x0000000400077802 */ /* 0x000fc60000000f00 */
[----:B------:R-:W-:-:S05]  /*0a10*/  PLOP3.LUT P1, PT, PT, PT, UP1, 0x80, 0x8 ;  /* 0x000000000008781c */ /* 0x000fca0003f2f018 */
[----:B------:R-:W0:Y:S01]  /*0a20*/  @UP1 LDCU.64 UR26, c[0x0][0x388] ;  /* 0x00007100ff1a17ac */ /* 0x000e220008000a00 */
[----:B------:R-:W1:Y:S01]  /*0a30*/  @P0 LDC.64 R8, c[0x0][0x388] ;  /* 0x0000e200ff080b82 */ /* 0x000e620000000a00 */
[----:B------:R-:W2:Y:S06]  /*0a40*/  @UP1 LDCU.64 UR28, c[0x0][0x390] ;  /* 0x00007200ff1c17ac */ /* 0x000eac0008000a00 */
[C-C-:B------:R-:W-:Y:S01]  /*0a50*/  @P1 IMAD R4, R11.reuse, UR16, R14.reuse ;  /* 0x000000100b041c24 */ /* 0x140fe2000f8e020e */
[----:B------:R-:W3:Y:S01]  /*0a60*/  @P0 LDC.64 R2, c[0x0][0x390] ;  /* 0x0000e400ff020b82 */ /* 0x000ee20000000a00 */
[----:B------:R-:W-:Y:S01]  /*0a70*/  @P1 IADD3 R0, PT, PT, R16, UR5, RZ ;  /* 0x0000000510001c10 */ /* 0x000fe2000fffe0ff */
[----:B------:R-:W-:-:S02]  /*0a80*/  @P0 IMAD R11, R11, UR16, R14 ;  /* 0x000000100b0b0c24 */ /* 0x000fc4000f8e020e */
[----:B------:R-:W-:Y:S01]  /*0a90*/  @P1 IADD3 R6, PT, PT, R4, UR5, RZ ;  /* 0x0000000504061c10 */ /* 0x000fe2000fffe0ff */
[----:B------:R-:W-:-:S04]  /*0aa0*/  @UP1 UIADD3 UR5, UPT, UPT, UR5, 0x2, URZ ;  /* 0x0000000205051890 */ /* 0x000fc8000fffe0ff */
[C---:B0-----:R-:W-:Y:S02]  /*0ab0*/  @P1 IMAD.WIDE R4, R6.reuse, R5, UR26 ;  /* 0x0000001a06041e25 */ /* 0x041fe4000f8e0205 */
[----:B------:R-:W-:Y:S02]  /*0ac0*/  @P0 IADD3 R11, PT, PT, R11, UR5, RZ ;  /* 0x000000050b0b0c10 */ /* 0x000fe4000fffe0ff */
[----:B--2---:R-:W-:Y:S01]  /*0ad0*/  @P1 IMAD.WIDE R6, R6, R7, UR28 ;  /* 0x0000001c06061e25 */ /* 0x004fe2000f8e0207 */
[----:B------:R-:W2:Y:S03]  /*0ae0*/  @P1 LDG.E R10, desc[UR14][R4.64] ;  /* 0x0000000e040a1981 */ /* 0x000ea6000c1e1900 */
[C---:B-1----:R-:W-:Y:S01]  /*0af0*/  @P0 IMAD.WIDE R8, R11.reuse, 0x4, R8 ;  /* 0x000000040b080825 */ /* 0x042fe200078e0208 */
[----:B------:R-:W4:Y:S04]  /*0b00*/  @P1 LDG.E R24, desc[UR14][R4.64+0x4] ;  /* 0x0000040e04181981 */ /* 0x000f28000c1e1900 */
[----:B------:R-:W5:Y:S01]  /*0b10*/  @P1 LDG.E R29, desc[UR14][R6.64+0x4] ;  /* 0x0000040e061d1981 */ /* 0x000f62000c1e1900 */
[----:B---3--:R-:W-:-:S03]  /*0b20*/  @P0 IMAD.WIDE R2, R11, 0x4, R2 ;  /* 0x000000040b020825 */ /* 0x008fc600078e0202 */
[----:B------:R-:W3:Y:S04]  /*0b30*/  @P1 LDG.E R11, desc[UR14][R6.64] ;  /* 0x0000000e060b1981 */ /* 0x000ee8000c1e1900 */
[----:B------:R-:W5:Y:S04]  /*0b40*/  @P0 LDG.E R8, desc[UR14][R8.64] ;  /* 0x0000000e08080981 */ /* 0x000f68000c1e1900 */
[----:B------:R-:W5:Y:S01]  /*0b50*/  @P0 LDG.E R2, desc[UR14][R2.64] ;  /* 0x0000000e02020981 */ /* 0x000f62000c1e1900 */
[----:B------:R-:W-:Y:S02]  /*0b60*/  @P1 LEA R27, R0, UR8, 0x2 ;  /* 0x00000008001b1c11 */ /* 0x000fe4000f8e10ff */
[----:B------:R-:W-:-:S02]  /*0b70*/  @P0 IADD3 R22, PT, PT, R16, UR5, RZ ;  /* 0x0000000510160c10 */ /* 0x000fc4000fffe0ff */
[----:B------:R-:W-:Y:S02]  /*0b80*/  @P1 LEA R0, R0, UR6, 0x2 ;  /* 0x0000000600001c11 */ /* 0x000fe4000f8e10ff */
[C---:B------:R-:W-:Y:S02]  /*0b90*/  @P0 LEA R23, R22.reuse, UR8, 0x2 ;  /* 0x0000000816170c11 */ /* 0x040fe4000f8e10ff */
[----:B------:R-:W-:Y:S01]  /*0ba0*/  @P0 LEA R25, R22, UR6, 0x2 ;  /* 0x0000000616190c11 */ /* 0x000fe2000f8e10ff */
[----:B--2---:R1:W-:Y:S04]  /*0bb0*/  @P1 STS [R27], R10 ;  /* 0x0000000a1b001388 */ /* 0x0043e80000000800 */
[----:B---3--:R1:W-:Y:S04]  /*0bc0*/  @P1 STS [R0], R11 ;  /* 0x0000000b00001388 */ /* 0x0083e80000000800 */
[----:B----4-:R1:W-:Y:S04]  /*0bd0*/  @P1 STS [R27+0x4], R24 ;  /* 0x000004181b001388 */ /* 0x0103e80000000800 */
[----:B-----5:R1:W-:Y:S04]  /*0be0*/  @P1 STS [R0+0x4], R29 ;  /* 0x0000041d00001388 */ /* 0x0203e80000000800 */
[----:B------:R1:W-:Y:S04]  /*0bf0*/  @P0 STS [R23], R8 ;  /* 0x0000000817000388 */ /* 0x0003e80000000800 */
[----:B------:R1:W-:Y:S02]  /*0c00*/  @P0 STS [R25], R2 ;  /* 0x0000000219000388 */ /* 0x0003e40000000800 */
.L_x_0:
[----:B------:R-:W2:Y:S02]  /*0c10*/  LDCU UR5, c[0x0][0x3c4] ;  /* 0x00007880ff0577ac */ /* 0x000ea40008000800 */
[----:B--2---:R-:W-:Y:S01]  /*0c20*/  UISETP.GE.AND UP1, UPT, UR5, 0x1, UPT ;  /* 0x000000010500788c */ /* 0x004fe2000bf26270 */
[----:B------:R-:W-:Y:S08]  /*0c30*/  BAR.SYNC.DEFER_BLOCKING 0x0 ;  /* 0x0000000000007b1d */ /* 0x000ff00000010000 */
[----:B------:R-:W-:Y:S05]  /*0c40*/  BRA.U !UP1, `(.L_x_4) ;  /* 0x0000004109147547 */ /* 0x000fea000b800000 */
[----:B01----:R-:W0:Y:S01]  /*0c50*/  LDC R0, c[0x0][0x3bc] ;  /* 0x0000ef00ff007b82 */ /* 0x003e220000000800 */
[----:B------:R-:W-:-:S07]  /*0c60*/  UMOV UR5, URZ ;  /* 0x000000ff00057c82 */ /* 0x000fce0008000000 */
[----:B------:R-:W1:Y:S01]  /*0c70*/  LDC.64 R4, c[0x0][0x3a8] ;  /* 0x0000ea00ff047b82 */ /* 0x000e620000000a00 */
[----:B0-----:R-:W-:-:S04]  /*0c80*/  IMAD R3, R0, UR4, R13 ;  /* 0x0000000400037c24 */ /* 0x001fc8000f8e020d */
[----:B-1----:R-:W-:-:S07]  /*0c90*/  IMAD.WIDE R4, R3, 0x4, R4 ;  /* 0x0000000403047825 */ /* 0x002fce00078e0204 */
.L_x_63:
[----:B0-----:R-:W0:Y:S02]  /*0ca0*/  LDCU UR6, c[0x0][0x3b4] ;  /* 0x00007680ff0677ac */ /* 0x001e240008000800 */
[----:B0-----:R-:W-:-:S04]  /*0cb0*/  MOV R0, UR6 ;  /* 0x0000000600007c02 */ /* 0x001fc80008000f00 */
[----:B------:R-:W-:-:S13]  /*0cc0*/  ISETP.GE.AND P0, PT, R0, 0x1, PT ;  /* 0x000000010000780c */ /* 0x000fda0003f06270 */
[----:B-1234-:R-:W-:Y:S05]  /*0cd0*/  @!P0 BRA `(.L_x_5) ;  /* 0x0000000800188947 */ /* 0x01efea0003800000 */
[----:B------:R-:W-:Y:S01]  /*0ce0*/  UISETP.GE.U32.AND UP1, UPT, UR17, 0x7, UPT ;  /* 0x000000071100788c */ /* 0x000fe2000bf26070 */
[----:B------:R-:W-:-:S08]  /*0cf0*/  UMOV UR6, URZ ;  /* 0x000000ff00067c82 */ /* 0x000fd00008000000 */
[----:B------:R-:W-:Y:S05]  /*0d00*/  BRA.U !UP1, `(.L_x_6) ;  /* 0x0000000109c87547 */ /* 0x000fea000b800000 */
[----:B------:R-:W0:Y:S01]  /*0d10*/  S2UR UR11, SR_CgaCtaId ;  /* 0x00000000000b79c3 */ /* 0x000e220000008800 */
[----:B------:R-:W-:Y:S02]  /*0d20*/  UMOV UR6, 0x400 ;  /* 0x0000040000067882 */ /* 0x000fe40000000000 */
[----:B0-----:R-:W-:-:S03]  /*0d30*/  ULEA UR11, UR11, UR6, 0x18 ;  /* 0x000000060b0b7291 */ /* 0x001fc6000f8ec0ff */
[----:B------:R-:W-:-:S09]  /*0d40*/  UMOV UR6, URZ ;  /* 0x000000ff00067c82 */ /* 0x000fd20008000000 */
.L_x_7:
[----:B0-----:R-:W0:Y:S01]  /*0d50*/  LDC.64 R2, c[0x0][0x380] ;  /* 0x0000e000ff027b82 */ /* 0x001e220000000a00 */
        /* <DEDUP_REMOVED lines=11> */
[----:B------:R-:W5:Y:S01]  /*0e10*/  LDG.E R10, desc[UR14][R6.64+0x8] ;  /* 0x0000080e060a7981 */ /* 0x000f62000c1e1900 */
[----:B------:R-:W-:-:S03]  /*0e20*/  IADD3 R11, PT, PT, R16, UR6, RZ ;  /* 0x00000006100b7c10 */ /* 0x000fc6000fffe0ff */
[----:B------:R-:W5:Y:S01]  /*0e30*/  LDG.E R29, desc[UR14][R2.64+0x10] ;  /* 0x0000100e021d7981 */ /* 0x000f62000c1e1900 */
[C---:B------:R-:W-:Y:S02]  /*0e40*/  LEA R22, R11.reuse, UR11, 0x2 ;  /* 0x0000000b0b167c11 */ /* 0x040fe4000f8e10ff */
[----:B------:R-:W-:Y:S01]  /*0e50*/  LEA R11, R11, UR10, 0x2 ;  /* 0x0000000a0b0b7c11 */ /* 0x000fe2000f8e10ff */
[----:B------:R-:W5:Y:S04]  /*0e60*/  LDG.E R27, desc[UR14][R2.64+0x14] ;  /* 0x0000140e021b7981 */ /* 0x000f68000c1e1900 */
[----:B------:R-:W5:Y:S04]  /*0e70*/  LDG.E R25, desc[UR14][R2.64+0x18] ;  /* 0x0000180e02197981 */ /* 0x000f68000c1e1900 */
[----:B------:R-:W5:Y:S04]  /*0e80*/  LDG.E R24, desc[UR14][R2.64+0x1c] ;  /* 0x00001c0e02187981 */ /* 0x000f68000c1e1900 */
[----:B--2---:R0:W-:Y:S04]  /*0e90*/  STS [R22], R26 ;  /* 0x0000001a16007388 */ /* 0x0041e80000000800 */
[----:B----4-:R-:W-:Y:S04]  /*0ea0*/  STS [R11], R28 ;  /* 0x0000001c0b007388 */ /* 0x010fe80000000800 */
[----:B---3--:R1:W-:Y:S04]  /*0eb0*/  STS [R22+0x4], R23 ;  /* 0x0000041716007388 */ /* 0x0083e80000000800 */
[----:B-----5:R2:W-:Y:S04]  /*0ec0*/  STS [R11+0x4], R8 ;  /* 0x000004080b007388 */ /* 0x0205e80000000800 */
[----:B0-----:R-:W3:Y:S04]  /*0ed0*/  LDG.E R26, desc[UR14][R6.64+0x10] ;  /* 0x0000100e061a7981 */ /* 0x001ee8000c1e1900 */
[----:B-1----:R-:W4:Y:S04]  /*0ee0*/  LDG.E R23, desc[UR14][R2.64+0xc] ;  /* 0x00000c0e02177981 */ /* 0x002f28000c1e1900 */
[----:B--2---:R-:W2:Y:S04]  /*0ef0*/  LDG.E R8, desc[UR14][R6.64+0xc] ;  /* 0x00000c0e06087981 */ /* 0x004ea8000c1e1900 */
[----:B------:R0:W-:Y:S04]  /*0f00*/  STS [R22+0x8], R9 ;  /* 0x0000080916007388 */ /* 0x0001e80000000800 */
[----:B------:R-:W5:Y:S04]  /*0f10*/  LDG.E R28, desc[UR14][R6.64+0x14] ;  /* 0x0000140e061c7981 */ /* 0x000f68000c1e1900 */
[----:B------:R1:W-:Y:S04]  /*0f20*/  STS [R11+0x8], R10 ;  /* 0x0000080a0b007388 */ /* 0x0003e80000000800 */
[----:B0-----:R-:W5:Y:S04]  /*0f30*/  LDG.E R9, desc[UR14][R6.64+0x1c] ;  /* 0x00001c0e06097981 */ /* 0x001f68000c1e1900 */
[----:B-1----:R-:W5:Y:S01]  /*0f40*/  LDG.E R10, desc[UR14][R6.64+0x18] ;  /* 0x0000180e060a7981 */ /* 0x002f62000c1e1900 */
[----:B------:R-:W-:-:S04]  /*0f50*/  UIADD3 UR6, UPT, UPT, UR6, 0x8, URZ ;  /* 0x0000000806067890 */ /* 0x000fc8000fffe0ff */
[----:B------:R-:W-:Y:S01]  /*0f60*/  UISETP.NE.AND UP1, UPT, UR6, UR7, UPT ;  /* 0x000000070600728c */ /* 0x000fe2000bf25270 */
[----:B----4-:R0:W-:Y:S04]  /*0f70*/  STS [R22+0xc], R23 ;  /* 0x00000c1716007388 */ /* 0x0101e80000000800 */
[----:B--2---:R0:W-:Y:S04]  /*0f80*/  STS [R11+0xc], R8 ;  /* 0x00000c080b007388 */ /* 0x0041e80000000800 */
[----:B------:R0:W-:Y:S04]  /*0f90*/  STS [R22+0x10], R29 ;  /* 0x0000101d16007388 */ /* 0x0001e80000000800 */
[----:B---3--:R0:W-:Y:S04]  /*0fa0*/  STS [R11+0x10], R26 ;  /* 0x0000101a0b007388 */ /* 0x0081e80000000800 */
[----:B------:R0:W-:Y:S04]  /*0fb0*/  STS [R22+0x14], R27 ;  /* 0x0000141b16007388 */ /* 0x0001e80000000800 */
[----:B-----5:R0:W-:Y:S04]  /*0fc0*/  STS [R11+0x14], R28 ;  /* 0x0000141c0b007388 */ /* 0x0201e80000000800 */
[----:B------:R0:W-:Y:S04]  /*0fd0*/  STS [R22+0x18], R25 ;  /* 0x0000181916007388 */ /* 0x0001e80000000800 */
[----:B------:R0:W-:Y:S04]  /*0fe0*/  STS [R11+0x18], R10 ;  /* 0x0000180a0b007388 */ /* 0x0001e80000000800 */
[----:B------:R0:W-:Y:S04]  /*0ff0*/  STS [R22+0x1c], R24 ;  /* 0x00001c1816007388 */ /* 0x0001e80000000800 */
[----:B------:R0:W-:Y:S01]  /*1000*/  STS [R11+0x1c], R9 ;  /* 0x00001c090b007388 */ /* 0x0001e20000000800 */
[----:B------:R-:W-:Y:S05]  /*1010*/  BRA.U UP1, `(.L_x_7) ;  /* 0xfffffffd014c7547 */ /* 0x000fea000b83ffff */
[----:B------:R-:W-:-:S05]  /*1020*/  UMOV UR6, UR7 ;  /* 0x0000000700067c82 */ /* 0x000fca0008000000 */
.L_x_6:
[----:B------:R-:W1:Y:S02]  /*1030*/  LDCU UR11, c[0x0][0x3b4] ;  /* 0x00007680ff0b77ac */ /* 0x000e640008000800 */
[----:B-1----:R-:W-:-:S04]  /*1040*/  ULOP3.LUT UR11, UR11, 0x7, URZ, 0xc0, !UPT ;  /* 0x000000070b0b7892 */ /* 0x002fc8000f8ec0ff */
[----:B------:R-:W-:-:S09]  /*1050*/  UISETP.NE.AND UP1, UPT, UR11, URZ, UPT ;  /* 0x000000ff0b00728c */ /* 0x000fd2000bf25270 */
[----:B------:R-:W-:Y:S05]  /*1060*/  BRA.U !UP1, `(.L_x_5) ;  /* 0x0000000509347547 */ /* 0x000fea000b800000 */
[----:B------:R-:W-:Y:S02]  /*1070*/  UIADD3 UR11, UPT, UPT, UR11, -0x1, URZ ;  /* 0xffffffff0b0b7890 */ /* 0x000fe4000fffe0ff */
[----:B------:R-:W-:Y:S02]  /*1080*/  UISETP.NE.AND UP2, UPT, UR18, URZ, UPT ;  /* 0x000000ff1200728c */ /* 0x000fe4000bf45270 */
[----:B------:R-:W-:-:S09]  /*1090*/  UISETP.GE.U32.AND UP1, UPT, UR11, 0x3, UPT ;  /* 0x000000030b00788c */ /* 0x000fd2000bf26070 */
[----:B------:R-:W-:Y:S05]  /*10a0*/  BRA.U !UP1, `(.L_x_8) ;  /* 0x0000000109787547 */ /* 0x000fea000b800000 */
[----:B------:R-:W1:Y:S01]  /*10b0*/  LDC.64 R6, c[0x0][0x380] ;  /* 0x0000e000ff067b82 */ /* 0x000e620000000a00 */
[----:B0-----:R-:W-:-:S05]  /*10c0*/  MOV R9, UR5 ;  /* 0x0000000500097c02 */ /* 0x001fca0008000f00 */
[----:B------:R-:W-:Y:S02]  /*10d0*/  IMAD R9, R9, UR13, R14 ;  /* 0x0000000d09097c24 */ /* 0x000fe4000f8e020e */
[----:B------:R-:W0:Y:S03]  /*10e0*/  LDC.64 R2, c[0x0][0x398] ;  /* 0x0000e600ff027b82 */ /* 0x000e260000000a00 */
[----:B------:R-:W-:-:S05]  /*10f0*/  IADD3 R9, PT, PT, R9, UR6, RZ ;  /* 0x0000000609097c10 */ /* 0x000fca000fffe0ff */
[----:B-1----:R-:W-:-:S05]  /*1100*/  IMAD.WIDE R6, R9, 0x4, R6 ;  /* 0x0000000409067825 */ /* 0x002fca00078e0206 */
[----:B------:R-:W2:Y:S01]  /*1110*/  LDG.E R8, desc[UR14][R6.64] ;  /* 0x0000000e06087981 */ /* 0x000ea2000c1e1900 */
[----:B0-----:R-:W-:-:S03]  /*1120*/  IMAD.WIDE R2, R9, 0x4, R2 ;  /* 0x0000000409027825 */ /* 0x001fc600078e0202 */
[----:B------:R-:W3:Y:S04]  /*1130*/  LDG.E R22, desc[UR14][R6.64+0x4] ;  /* 0x0000040e06167981 */ /* 0x000ee8000c1e1900 */
[----:B------:R-:W4:Y:S04]  /*1140*/  LDG.E R10, desc[UR14][R2.64] ;  /* 0x0000000e020a7981 */ /* 0x000f28000c1e1900 */
[----:B------:R-:W5:Y:S04]  /*1150*/  LDG.E R24, desc[UR14][R2.64+0x4] ;  /* 0x0000040e02187981 */ /* 0x000f68000c1e1900 */
[----:B------:R-:W5:Y:S04]  /*1160*/  LDG.E R26, desc[UR14][R6.64+0x8] ;  /* 0x0000080e061a7981 */ /* 0x000f68000c1e1900 */
[----:B------:R-:W5:Y:S04]  /*1170*/  LDG.E R28, desc[UR14][R2.64+0x8] ;  /* 0x0000080e021c7981 */ /* 0x000f68000c1e1900 */
[----:B------:R-:W5:Y:S04]  /*1180*/  LDG.E R23, desc[UR14][R6.64+0xc] ;  /* 0x00000c0e06177981 */ /* 0x000f68000c1e1900 */
[----:B------:R-:W5:Y:S01]  /*1190*/  LDG.E R25, desc[UR14][R2.64+0xc] ;  /* 0x00000c0e02197981 */ /* 0x000f62000c1e1900 */
[----:B------:R-:W0:Y:S01]  /*11a0*/  S2UR UR12, SR_CgaCtaId ;  /* 0x00000000000c79c3 */ /* 0x000e220000008800 */
[----:B------:R-:W-:Y:S01]  /*11b0*/  UMOV UR11, 0x400 ;  /* 0x00000400000b7882 */ /* 0x000fe20000000000 */
[----:B------:R-:W-:Y:S01]  /*11c0*/  IADD3 R9, PT, PT, R16, UR6, RZ ;  /* 0x0000000610097c10 */ /* 0x000fe2000fffe0ff */
[----:B0-----:R-:W-:-:S06]  /*11d0*/  ULEA UR11, UR12, UR11, 0x18 ;  /* 0x0000000b0c0b7291 */ /* 0x001fcc000f8ec0ff */
        /* <DEDUP_REMOVED lines=11> */
.L_x_8:
[----:B------:R-:W-:Y:S05]  /*1290*/  BRA.U !UP2, `(.L_x_5) ;  /* 0x000000010aa87547 */ /* 0x000fea000b800000 */
[----:B------:R-:W-:Y:S01]  /*12a0*/  ISETP.NE.AND P1, PT, RZ, UR23, PT ;  /* 0x00000017ff007c0c */ /* 0x000fe2000bf25270 */
[----:B------:R-:W-:Y:S01]  /*12b0*/  UISETP.NE.AND UP1, UPT, UR18, 0x1, UPT ;  /* 0x000000011200788c */ /* 0x000fe2000bf25270 */
[----:B01----:R-:W-:Y:S01]  /*12c0*/  MOV R25, UR5 ;  /* 0x0000000500197c02 */ /* 0x003fe20008000f00 */
[----:B------:R-:W-:Y:S01]  /*12d0*/  HFMA2 R3, -RZ, RZ, 0, 2.384185791015625e-07 ;  /* 0x00000004ff037431 */ /* 0x000fe200000001ff */
[----:B------:R-:W-:-:S03]  /*12e0*/  MOV R7, 0x4 ;  /* 0x0000000400077802 */ /* 0x000fc60000000f00 */
[----:B------:R-:W-:Y:S01]  /*12f0*/  PLOP3.LUT P2, PT, PT, PT, UP1, 0x80, 0x8 ;  /* 0x000000000008781c */ /* 0x000fe20003f4f018 */
[----:B------:R-:W-:-:S04]  /*1300*/  IMAD R25, R25, UR13, R14 ;  /* 0x0000000d19197c24 */ /* 0x000fc8000f8e020e */
[----:B------:R-:W0:Y:S01]  /*1310*/  @UP1 LDCU.64 UR26, c[0x0][0x380] ;  /* 0x00007000ff1a17ac */ /* 0x000e220008000a00 */
[----:B------:R-:W1:Y:S01]  /*1320*/  @P1 LDC.64 R10, c[0x0][0x380] ;  /* 0x0000e000ff0a1b82 */ /* 0x000e620000000a00 */
[----:B------:R-:W2:Y:S06]  /*1330*/  @UP1 LDCU.64 UR28, c[0x0][0x398] ;  /* 0x00007300ff1c17ac */ /* 0x000eac0008000a00 */
[----:B------:R-:W-:Y:S01]  /*1340*/  @P2 IADD3 R6, PT, PT, R25, UR6, RZ ;  /* 0x0000000619062c10 */ /* 0x000fe2000fffe0ff */
[----:B------:R-:W3:Y:S01]  /*1350*/  @P1 LDC.64 R8, c[0x0][0x398] ;  /* 0x0000e600ff081b82 */ /* 0x000ee20000000a00 */
[----:B------:R-:W-:Y:S01]  /*1360*/  @P2 IADD3 R22, PT, PT, R16, UR6, RZ ;  /* 0x0000000610162c10 */ /* 0x000fe2000fffe0ff */
[----:B------:R-:W-:-:S06]  /*1370*/  @UP1 UIADD3 UR6, UPT, UPT, UR6, 0x2, URZ ;  /* 0x0000000206061890 */ /* 0x000fcc000fffe0ff */
[----:B------:R-:W-:Y:S01]  /*1380*/  @P1 IADD3 R25, PT, PT, R25, UR6, RZ ;  /* 0x0000000619191c10 */ /* 0x000fe2000fffe0ff */
[----:B0-----:R-:W-:-:S04]  /*1390*/  @P2 IMAD.WIDE R2, R6, R3, UR26 ;  /* 0x0000001a06022e25 */ /* 0x001fc8000f8e0203 */
[----:B--2---:R-:W-:Y:S01]  /*13a0*/  @P2 IMAD.WIDE R6, R6, R7, UR28 ;  /* 0x0000001c06062e25 */ /* 0x004fe2000f8e0207 */
[----:B------:R-:W2:Y:S03]  /*13b0*/  @P2 LDG.E R23, desc[UR14][R2.64] ;  /* 0x0000000e02172981 */ /* 0x000ea6000c1e1900 */
[C---:B-1----:R-:W-:Y:S01]  /*13c0*/  @P1 IMAD.WIDE R10, R25.reuse, 0x4, R10 ;  /* 0x00000004190a1825 */ /* 0x042fe200078e020a */
[----:B------:R-:W4:Y:S04]  /*13d0*/  @P2 LDG.E R24, desc[UR14][R6.64] ;  /* 0x0000000e06182981 */ /* 0x000f28000c1e1900 */
[----:B------:R-:W5:Y:S01]  /*13e0*/  @P2 LDG.E R26, desc[UR14][R6.64+0x4] ;  /* 0x0000040e061a2981 */ /* 0x000f62000c1e1900 */
[----:B---3--:R-:W-:-:S03]  /*13f0*/  @P1 IMAD.WIDE R8, R25, 0x4, R8 ;  /* 0x0000000419081825 */ /* 0x008fc600078e0208 */
[----:B------:R0:W3:Y:S04]  /*1400*/  @P2 LDG.E R25, desc[UR14][R2.64+0x4] ;  /* 0x0000040e02192981 */ /* 0x0000e8000c1e1900 */
[----:B------:R-:W5:Y:S04]  /*1410*/  @P1 LDG.E R10, desc[UR14][R10.64] ;  /* 0x0000000e0a0a1981 */ /* 0x000f68000c1e1900 */
[----:B------:R-:W5:Y:S01]  /*1420*/  @P1 LDG.E R8, desc[UR14][R8.64] ;  /* 0x0000000e08081981 */ /* 0x000f62000c1e1900 */
[----:B------:R-:W1:Y:S01]  /*1430*/  @UP1 S2UR UR12, SR_CgaCtaId ;  /* 0x00000000000c19c3 */ /* 0x000e620000008800 */
[----:B------:R-:W1:Y:S01]  /*1440*/  @P1 S2R R29, SR_CgaCtaId ;  /* 0x00000000001d1919 */ /* 0x000e620000008800 */
[----:B------:R-:W-:Y:S01]  /*1450*/  @UP1 UMOV UR11, 0x400 ;  /* 0x00000400000b1882 */ /* 0x000fe20000000000 */
[----:B------:R-:W-:-:S02]  /*1460*/  @P1 MOV R27, 0x400 ;  /* 0x00000400001b1802 */ /* 0x000fc40000000f00 */
[----:B0-----:R-:W-:-:S04]  /*1470*/  @P1 IADD3 R2, PT, PT, R16, UR6, RZ ;  /* 0x0000000610021c10 */ /* 0x001fc8000fffe0ff */
[----:B------:R-:W-:Y:S01]  /*1480*/  @P1 LEA R7, R2, UR10, 0x2 ;  /* 0x0000000a02071c11 */ /* 0x000fe2000f8e10ff */
[----:B-1----:R-:W-:-:S06]  /*1490*/  @UP1 ULEA UR11, UR12, UR11, 0x18 ;  /* 0x0000000b0c0b1291 */ /* 0x002fcc000f8ec0ff */
[C---:B------:R-:W-:Y:S02]  /*14a0*/  @P2 LEA R28, R22.reuse, UR11, 0x2 ;  /* 0x0000000b161c2c11 */ /* 0x040fe4000f8e10ff */
[----:B------:R-:W-:Y:S02]  /*14b0*/  @P1 LEA R29, R29, R27, 0x18 ;  /* 0x0000001b1d1d1211 */ /* 0x000fe400078ec0ff */
[----:B------:R-:W-:Y:S02]  /*14c0*/  @P2 LEA R27, R22, UR10, 0x2 ;  /* 0x0000000a161b2c11 */ /* 0x000fe4000f8e10ff */
[----:B------:R-:W-:Y:S01]  /*14d0*/  @P1 LEA R3, R2, R29, 0x2 ;  /* 0x0000001d02031211 */ /* 0x000fe200078e10ff */
[----:B--2---:R2:W-:Y:S04]  /*14e0*/  @P2 STS [R28], R23 ;  /* 0x000000171c002388 */ /* 0x0045e80000000800 */
[----:B----4-:R2:W-:Y:S04]  /*14f0*/  @P2 STS [R27], R24 ;  /* 0x000000181b002388 */ /* 0x0105e80000000800 */
[----:B---3--:R2:W-:Y:S04]  /*1500*/  @P2 STS [R28+0x4], R25 ;  /* 0x000004191c002388 */ /* 0x0085e80000000800 */
[----:B-----5:R2:W-:Y:S04]  /*1510*/  @P2 STS [R27+0x4], R26 ;  /* 0x0000041a1b002388 */ /* 0x0205e80000000800 */
[----:B------:R2:W-:Y:S04]  /*1520*/  @P1 STS [R3], R10 ;  /* 0x0000000a03001388 */ /* 0x0005e80000000800 */
[----:B------:R2:W-:Y:S02]  /*1530*/  @P1 STS [R7], R8 ;  /* 0x0000000807001388 */ /* 0x0005e40000000800 */
.L_x_5:
[----:B012---:R-:W0:Y:S01]  /*1540*/  LDC R8, c[0x0][0x3bc] ;  /* 0x0000ef00ff087b82 */ /* 0x007e220000000800 */
[----:B------:R-:W-:Y:S01]  /*1550*/  BSSY.RECONVERGENT B0, `(.L_x_9) ;  /* 0x000000c000007945 */ /* 0x000fe20003800200 */
[----:B0-----:R-:W-:-:S13]  /*1560*/  ISETP.GE.AND P1, PT, R21, R8, PT ;  /* 0x000000081500720c */ /* 0x001fda0003f26270 */
[----:B------:R-:W-:Y:S05]  /*1570*/  @P1 BRA `(.L_x_10) ;  /* 0x0000000000241947 */ /* 0x000fea0003800000 */
[----:B------:R-:W0:Y:S01]  /*1580*/  LDC.64 R6, c[0x0][0x3a8] ;  /* 0x0000ea00ff067b82 */ /* 0x000e220000000a00 */
[----:B------:R-:W-:-:S07]  /*1590*/  IMAD R9, R8, UR5, R13 ;  /* 0x0000000508097c24 */ /* 0x000fce000f8e020d */
[----:B------:R-:W1:Y:S01]  /*15a0*/  LDC.64 R2, c[0x0][0x3a0] ;  /* 0x0000e800ff027b82 */ /* 0x000e620000000a00 */
[----:B0-----:R-:W-:-:S06]  /*15b0*/  IMAD.WIDE R6, R9, 0x4, R6 ;  /* 0x0000000409067825 */ /* 0x001fcc00078e0206 */
[----:B------:R-:W2:Y:S01]  /*15c0*/  LDG.E R7, desc[UR14][R6.64] ;  /* 0x0000000e06077981 */ /* 0x000ea2000c1e1900 */
[----:B-1----:R-:W-:-:S06]  /*15d0*/  IMAD.WIDE R2, R9, 0x4, R2 ;  /* 0x0000000409027825 */ /* 0x002fcc00078e0202 */
[----:B------:R-:W3:Y:S04]  /*15e0*/  LDG.E R2, desc[UR14][R2.64] ;  /* 0x0000000e02027981 */ /* 0x000ee8000c1e1900 */
[----:B--2---:R0:W-:Y:S04]  /*15f0*/  STS [R20], R7 ;  /* 0x0000000714007388 */ /* 0x0041e80000000800 */
[----:B---3--:R0:W-:Y:S02]  /*1600*/  STS [R19], R2 ;  /* 0x0000000213007388 */ /* 0x0081e40000000800 */
.L_x_10:
[----:B------:R-:W-:Y:S05]  /*1610*/  BSYNC.RECONVERGENT B0 ;  /* 0x0000000000007941 */ /* 0x000fea0003800200 */
.L_x_9:
[----:B------:R-:W-:Y:S06]  /*1620*/  BAR.SYNC.DEFER_BLOCKING 0x0 ;  /* 0x0000000000007b1d */ /* 0x000fec0000010000 */
[----:B------:R-:W-:Y:S05]  /*1630*/  BRA.U !UP0, `(.L_x_11) ;  /* 0x00000009082c7547 */ /* 0x000fea000b800000 */
[----:B------:R-:W-:-:S05]  /*1640*/  UMOV UR6, URZ ;  /* 0x000000ff00067c82 */ /* 0x000fca0008000000 */
.L_x_17:
[----:B-1----:R-:W1:Y:S01]  /*1650*/  S2UR UR12, SR_CgaCtaId ;  /* 0x00000000000c79c3 */ /* 0x002e620000008800 */
[----:B--2---:R-:W2:Y:S01]  /*1660*/  LDCU UR26, c[0x0][0x3c0] ;  /* 0x00007800ff1a77ac */ /* 0x004ea20008000800 */
[----:B------:R-:W-:Y:S01]  /*1670*/  IADD3 R0, PT, PT, R16, UR6, RZ ;  /* 0x0000000610007c10 */ /* 0x000fe2000fffe0ff */
[----:B0-----:R-:W-:Y:S01]  /*1680*/  HFMA2 R2, -RZ, RZ, 0, 0 ;  /* 0x00000000ff027431 */ /* 0x001fe200000001ff */
[----:B------:R-:W-:Y:S01]  /*1690*/  UMOV UR11, 0x400 ;  /* 0x00000400000b7882 */ /* 0x000fe20000000000 */
[----:B--2---:R-:W-:Y:S02]  /*16a0*/  UISETP.GE.U32.AND UP1, UPT, UR26, 0x8, UPT ;  /* 0x000000081a00788c */ /* 0x004fe4000bf26070 */
[----:B-1----:R-:W-:-:S06]  /*16b0*/  ULEA UR11, UR12, UR11, 0x18 ;  /* 0x0000000b0c0b7291 */ /* 0x002fcc000f8ec0ff */
[----:B------:R-:W-:Y:S01]  /*16c0*/  LEA R0, R0, UR11, 0x2 ;  /* 0x0000000b00007c11 */ /* 0x000fe2000f8e10ff */
[----:B---3--:R-:W-:Y:S06]  /*16d0*/  BRA.U !UP1, `(.L_x_12) ;  /* 0x0000000109e47547 */ /* 0x008fec000b800000 */
[----:B------:R-:W0:Y:S01]  /*16e0*/  LDC R2, c[0x0][0x3b4] ;  /* 0x0000ed00ff027b82 */ /* 0x000e220000000800 */
[----:B------:R-:W-:-:S07]  /*16f0*/  MOV R3, RZ ;  /* 0x000000ff00037202 */ /* 0x000fce0000000f00 */
.L_x_13:
[----:B01----:R-:W-:Y:S02]  /*1700*/  IMAD R6, R3, R2, UR6 ;  /* 0x0000000603067e24 */ /* 0x003fe4000f8e0202 */
[----:B------:R-:W-:Y:S01]  /*1710*/  IMAD R7, R21, UR26, R3 ;  /* 0x0000001a15077c24 */ /* 0x000fe2000f8e0203 */
[----:B------:R-:W-:Y:S02]  /*1720*/  IADD3 R3, PT, PT, R3, 0x8, RZ ;  /* 0x0000000803037810 */ /* 0x000fe40007ffe0ff */
[----:B------:R-:W-:Y:S02]  /*1730*/  LEA R9, R6, UR8, 0x2 ;  /* 0x0000000806097c11 */ /* 0x000fe4000f8e10ff */
[----:B------:R-:W-:Y:S02]  /*1740*/  LEA R6, R7, UR9, 0x2 ;  /* 0x0000000907067c11 */ /* 0x000fe4000f8e10ff */
[----:B------:R-:W-:Y:S01]  /*1750*/  LDS R7, [R0] ;  /* 0x0000000000077984 */ /* 0x000fe20000000800 */
[----:B------:R-:W-:-:S02]  /*1760*/  LEA R11, R2, R9, 0x2 ;  /* 0x00000009020b7211 */ /* 0x000fc400078e10ff */
[----:B------:R-:W-:Y:S01]  /*1770*/  ISETP.NE.AND P2, PT, R3, UR22, PT ;  /* 0x0000001603007c0c */ /* 0x000fe2000bf45270 */
[----:B------:R-:W-:Y:S04]  /*1780*/  LDS R8, [R9] ;  /* 0x0000000009087984 */ /* 0x000fe80000000800 */
[----:B------:R-:W0:Y:S04]  /*1790*/  LDS R10, [R6] ;  /* 0x00000000060a7984 */ /* 0x000e280000000800 */
[----:B------:R-:W-:Y:S04]  /*17a0*/  LDS R25, [R6+0x4] ;  /* 0x0000040006197984 */ /* 0x000fe80000000800 */
[----:B------:R-:W-:Y:S04]  /*17b0*/  LDS R27, [R6+0x8] ;  /* 0x00000800061b7984 */ /* 0x000fe80000000800 */
[----:B------:R-:W-:Y:S01]  /*17c0*/  LDS R29, [R6+0x10] ;  /* 0x00001000061d7984 */ /* 0x000fe20000000800 */
[----:B0-----:R-:W-:-:S03]  /*17d0*/  FFMA R7, R7, R8, R10 ;  /* 0x0000000807077223 */ /* 0x001fc6000000000a */
[----:B------:R-:W-:Y:S04]  /*17e0*/  LDS R10, [R6+0xc] ;  /* 0x00000c00060a7984 */ /* 0x000fe80000000800 */
[----:B------:R-:W-:Y:S04]  /*17f0*/  STS [R6], R7 ;  /* 0x0000000706007388 */ /* 0x000fe80000000800 */
[----:B------:R-:W-:Y:S04]  /*1800*/  LDS R8, [R0] ;  /* 0x0000000000087984 */ /* 0x000fe80000000800 */
[----:B------:R-:W0:Y:S02]  /*1810*/  LDS R23, [R11] ;  /* 0x000000000b177984 */ /* 0x000e240000000800 */
[----:B0-----:R-:W-:Y:S01]  /*1820*/  FFMA R23, R8, R23, R25 ;  /* 0x0000001708177223 */ /* 0x001fe20000000019 */
[----:B------:R-:W-:-:S04]  /*1830*/  LEA R25, R2, R11, 0x2 ;  /* 0x0000000b02197211 */ /* 0x000fc800078e10ff */
[----:B------:R-:W-:Y:S04]  /*1840*/  STS [R6+0x4], R23 ;  /* 0x0000041706007388 */ /* 0x000fe80000000800 */
[----:B------:R-:W-:Y:S04]  /*1850*/  LDS R8, [R0] ;  /* 0x0000000000087984 */ /* 0x000fe80000000800 */
[----:B------:R-:W0:Y:S02]  /*1860*/  LDS R9, [R25] ;  /* 0x0000000019097984 */ /* 0x000e240000000800 */
[----:B0-----:R-:W-:Y:S01]  /*1870*/  FFMA R9, R8, R9, R27 ;  /* 0x0000000908097223 */ /* 0x001fe2000000001b */
[----:B------:R-:W-:-:S04]  /*1880*/  LEA R27, R2, R25, 0x2 ;  /* 0x00000019021b7211 */ /* 0x000fc800078e10ff */
[----:B------:R-:W-:Y:S01]  /*1890*/  STS [R6+0x8], R9 ;  /* 0x0000080906007388 */ /* 0x000fe20000000800 */
[----:B------:R-:W-:-:S03]  /*18a0*/  LEA R11, R2, R27, 0x2 ;  /* 0x0000001b020b7211 */ /* 0x000fc600078e10ff */
[----:B------:R-:W-:Y:S01]  /*18b0*/  LDS R7, [R0] ;  /* 0x0000000000077984 */ /* 0x000fe20000000800 */
[----:B------:R-:W-:-:S03]  /*18c0*/  LEA R25, R2, R11, 0x2 ;  /* 0x0000000b02197211 */ /* 0x000fc600078e10ff */
[----:B------:R0:W1:Y:S02]  /*18d0*/  LDS R8, [R27] ;  /* 0x000000001b087984 */ /* 0x0000640000000800 */
[----:B0-----:R-:W-:Y:S01]  /*18e0*/  LEA R27, R2, R25, 0x2 ;  /* 0x00000019021b7211 */ /* 0x001fe200078e10ff */
[----:B-1----:R-:W-:Y:S02]  /*18f0*/  FFMA R7, R7, R8, R10 ;  /* 0x0000000807077223 */ /* 0x002fe4000000000a */
[----:B------:R-:W-:Y:S04]  /*1900*/  LDS R10, [R6+0x18] ;  /* 0x00001800060a7984 */ /* 0x000fe80000000800 */
[----:B------:R-:W-:Y:S04]  /*1910*/  STS [R6+0xc], R7 ;  /* 0x00000c0706007388 */ /* 0x000fe80000000800 */
[----:B------:R-:W-:Y:S04]  /*1920*/  LDS R8, [R0] ;  /* 0x0000000000087984 */ /* 0x000fe80000000800 */
[----:B------:R-:W0:Y:S02]  /*1930*/  LDS R23, [R11] ;  /* 0x000000000b177984 */ /* 0x000e240000000800 */
[----:B0-----:R-:W-:-:S02]  /*1940*/  FFMA R23, R8, R23, R29 ;  /* 0x0000001708177223 */ /* 0x001fc4000000001d */
[----:B------:R-:W-:Y:S04]  /*1950*/  LDS R29, [R6+0x14] ;  /* 0x00001400061d7984 */ /* 0x000fe80000000800 */
[----:B------:R-:W-:Y:S04]  /*1960*/  STS [R6+0x10], R23 ;  /* 0x0000101706007388 */ /* 0x000fe80000000800 */
[----:B------:R-:W-:Y:S04]  /*1970*/  LDS R8, [R0] ;  /* 0x0000000000087984 */ /* 0x000fe80000000800 */
[----:B------:R-:W0:Y:S04]  /*1980*/  LDS R9, [R25] ;  /* 0x0000000019097984 */ /* 0x000e280000000800 */
[----:B------:R-:W-:Y:S01]  /*1990*/  LDS R23, [R6+0x1c] ;  /* 0x00001c0006177984 */ /* 0x000fe20000000800 */
[----:B0-----:R-:W-:-:S05]  /*19a0*/  FFMA R9, R8, R9, R29 ;  /* 0x0000000908097223 */ /* 0x001fca000000001d */
[----:B------:R-:W-:Y:S04]  /*19b0*/  STS [R6+0x14], R9 ;  /* 0x0000140906007388 */ /* 0x000fe80000000800 */
[----:B------:R-:W-:Y:S04]  /*19c0*/  LDS R7, [R0] ;  /* 0x0000000000077984 */ /* 0x000fe80000000800 */
[----:B------:R-:W0:Y:S02]  /*19d0*/  LDS R8, [R27] ;  /* 0x000000001b087984 */ /* 0x000e240000000800 */
[----:B0-----:R-:W-:Y:S01]  /*19e0*/  FFMA R7, R7, R8, R10 ;  /* 0x0000000807077223 */ /* 0x001fe2000000000a */
[----:B------:R-:W-:-:S04]  /*19f0*/  LEA R10, R2, R27, 0x2 ;  /* 0x0000001b020a7211 */ /* 0x000fc800078e10ff */
[----:B------:R-:W-:Y:S04]  /*1a00*/  STS [R6+0x18], R7 ;  /* 0x0000180706007388 */ /* 0x000fe80000000800 */
[----:B------:R-:W-:Y:S04]  /*1a10*/  LDS R11, [R10] ;  /* 0x000000000a0b7984 */ /* 0x000fe80000000800 */
[----:B------:R-:W0:Y:S02]  /*1a20*/  LDS R8, [R0] ;  /* 0x0000000000087984 */ /* 0x000e240000000800 */
[----:B0-----:R-:W-:-:S05]  /*1a30*/  FFMA R11, R8, R11, R23 ;  /* 0x0000000b080b7223 */ /* 0x001fca0000000017 */
[----:B------:R1:W-:Y:S01]  /*1a40*/  STS [R6+0x1c], R11 ;  /* 0x00001c0b06007388 */ /* 0x0003e20000000800 */
[----:B------:R-:W-:Y:S05]  /*1a50*/  @P2 BRA `(.L_x_13) ;  /* 0xfffffffc00282947 */ /* 0x000fea000383ffff */
[----:B------:R-:W-:-:S07]  /*1a60*/  MOV R2, UR22 ;  /* 0x0000001600027c02 */ /* 0x000fce0008000f00 */
.L_x_12:
[----:B------:R-:W-:-:S09]  /*1a70*/  UISETP.NE.AND UP1, UPT, UR19, URZ, UPT ;  /* 0x000000ff1300728c */ /* 0x000fd2000bf25270 */
[----:B------:R-:W-:Y:S05]  /*1a80*/  BRA.U !UP1, `(.L_x_14) ;  /* 0x0000000509087547 */ /* 0x000fea000b800000 */
[----:B------:R-:W-:Y:S02]  /*1a90*/  UIADD3 UR11, UPT, UPT, UR19, -0x1, URZ ;  /* 0xffffffff130b7890 */ /* 0x000fe4000fffe0ff */
[----:B------:R-:W-:Y:S02]  /*1aa0*/  UISETP.NE.AND UP2, UPT, UR20, URZ, UPT ;  /* 0x000000ff1400728c */ /* 0x000fe4000bf45270 */
[----:B------:R-:W-:-:S09]  /*1ab0*/  UISETP.GE.U32.AND UP1, UPT, UR11, 0x3, UPT ;  /* 0x000000030b00788c */ /* 0x000fd2000bf26070 */
[----:B------:R-:W-:Y:S05]  /*1ac0*/  BRA.U !UP1, `(.L_x_15) ;  /* 0x0000000109747547 */ /* 0x000fea000b800000 */
[----:B------:R-:W0:Y:S01]  /*1ad0*/  LDC R3, c[0x0][0x3b4] ;  /* 0x0000ed00ff037b82 */ /* 0x000e220000000800 */
[----:B-1----:R-:W-:-:S05]  /*1ae0*/  IMAD R6, R21, UR26, R2 ;  /* 0x0000001a15067c24 */ /* 0x002fca000f8e0202 */
[----:B------:R-:W-:-:S05]  /*1af0*/  LEA R6, R6, UR9, 0x2 ;  /* 0x0000000906067c11 */ /* 0x000fca000f8e10ff */
[----:B------:R-:W-:Y:S04]  /*1b00*/  LDS R22, [R6] ;  /* 0x0000000006167984 */ /* 0x000fe80000000800 */
[----:B------:R-:W-:Y:S04]  /*1b10*/  LDS R24, [R6+0x4] ;  /* 0x0000040006187984 */ /* 0x000fe80000000800 */
[----:B------:R-:W-:Y:S01]  /*1b20*/  LDS R23, [R6+0x8] ;  /* 0x0000080006177984 */ /* 0x000fe20000000800 */
[C---:B0-----:R-:W-:Y:S01]  /*1b30*/  IMAD R7, R2.reuse, R3, UR6 ;  /* 0x0000000602077e24 */ /* 0x041fe2000f8e0203 */
[----:B------:R-:W-:-:S04]  /*1b40*/  IADD3 R2, PT, PT, R2, 0x4, RZ ;  /* 0x0000000402027810 */ /* 0x000fc80007ffe0ff */
[----:B------:R-:W-:Y:S02]  /*1b50*/  LEA R8, R7, UR8, 0x2 ;  /* 0x0000000807087c11 */ /* 0x000fe4000f8e10ff */
[----:B------:R-:W-:Y:S04]  /*1b60*/  LDS R7, [R0] ;  /* 0x0000000000077984 */ /* 0x000fe80000000800 */
[----:B------:R-:W0:Y:S02]  /*1b70*/  LDS R10, [R8] ;  /* 0x00000000080a7984 */ /* 0x000e240000000800 */
[----:B0-----:R-:W-:Y:S01]  /*1b80*/  FFMA R7, R7, R10, R22 ;  /* 0x0000000a07077223 */ /* 0x001fe20000000016 */
[----:B------:R-:W-:-:S04]  /*1b90*/  LEA R10, R3, R8, 0x2 ;  /* 0x00000008030a7211 */ /* 0x000fc800078e10ff */
[----:B------:R-:W-:Y:S04]  /*1ba0*/  STS [R6], R7 ;  /* 0x0000000706007388 */ /* 0x000fe80000000800 */
[----:B------:R-:W-:Y:S04]  /*1bb0*/  LDS R9, [R0] ;  /* 0x0000000000097984 */ /* 0x000fe80000000800 */
[----:B------:R-:W0:Y:S02]  /*1bc0*/  LDS R22, [R10] ;  /* 0x000000000a167984 */ /* 0x000e240000000800 */
[----:B0-----:R-:W-:Y:S01]  /*1bd0*/  FFMA R9, R9, R22, R24 ;  /* 0x0000001609097223 */ /* 0x001fe20000000018 */
[C---:B------:R-:W-:Y:S01]  /*1be0*/  LEA R22, R3.reuse, R10, 0x2 ;  /* 0x0000000a03167211 */ /* 0x040fe200078e10ff */
[----:B------:R-:W-:Y:S04]  /*1bf0*/  LDS R24, [R6+0xc] ;  /* 0x00000c0006187984 */ /* 0x000fe80000000800 */
        /* <DEDUP_REMOVED lines=9> */
[----:B------:R0:W-:Y:S02]  /*1c90*/  STS [R6+0xc], R3 ;  /* 0x00000c0306007388 */ /* 0x0001e40000000800 */
.L_x_15:
[----:B------:R-:W-:Y:S05]  /*1ca0*/  BRA.U !UP2, `(.L_x_14) ;  /* 0x000000010a807547 */ /* 0x000fea000b800000 */
[----:B------:R-:W-:Y:S02]  /*1cb0*/  UIADD3 UR11, UPT, UPT, UR20, -0x1, URZ ;  /* 0xffffffff140b7890 */ /* 0x000fe4000fffe0ff */
[----:B------:R-:W-:Y:S02]  /*1cc0*/  UISETP.NE.AND UP2, UPT, UR21, URZ, UPT ;  /* 0x000000ff1500728c */ /* 0x000fe4000bf45270 */
[----:B------:R-:W-:-:S09]  /*1cd0*/  UISETP.NE.AND UP1, UPT, UR11, URZ, UPT ;  /* 0x000000ff0b00728c */ /* 0x000fd2000bf25270 */
[----:B------:R-:W-:Y:S05]  /*1ce0*/  BRA.U !UP1, `(.L_x_16) ;  /* 0x0000000109447547 */ /* 0x000fea000b800000 */
[----:B------:R-:W2:Y:S01]  /*1cf0*/  LDC R7, c[0x0][0x3b4] ;  /* 0x0000ed00ff077b82 */ /* 0x000ea20000000800 */
[----:B01----:R-:W-:-:S05]  /*1d00*/  IMAD R6, R21, UR26, R2 ;  /* 0x0000001a15067c24 */ /* 0x003fca000f8e0202 */
[----:B------:R-:W-:-:S05]  /*1d10*/  LEA R11, R6, UR9, 0x2 ;  /* 0x00000009060b7c11 */ /* 0x000fca000f8e10ff */
[----:B------:R-:W-:Y:S04]  /*1d20*/  LDS R8, [R11] ;  /* 0x000000000b087984 */ /* 0x000fe80000000800 */
[----:B------:R-:W-:Y:S01]  /*1d30*/  LDS R9, [R11+0x4] ;  /* 0x000004000b097984 */ /* 0x000fe20000000800 */
[C---:B--2---:R-:W-:Y:S01]  /*1d40*/  IMAD R3, R2.reuse, R7, UR6 ;  /* 0x0000000602037e24 */ /* 0x044fe2000f8e0207 */
[----:B------:R-:W-:-:S04]  /*1d50*/  IADD3 R2, PT, PT, R2, 0x2, RZ ;  /* 0x0000000202027810 */ /* 0x000fc80007ffe0ff */
[----:B------:R-:W-:Y:S02]  /*1d60*/  LEA R10, R3, UR8, 0x2 ;  /* 0x00000008030a7c11 */ /* 0x000fe4000f8e10ff */
[----:B------:R-:W-:Y:S02]  /*1d70*/  LDS R3, [R0] ;  /* 0x0000000000037984 */ /* 0x000fe40000000800 */
[----:B------:R-:W-:Y:S02]  /*1d80*/  LEA R7, R7, R10, 0x2 ;  /* 0x0000000a07077211 */ /* 0x000fe400078e10ff */
[----:B------:R-:W0:Y:S02]  /*1d90*/  LDS R6, [R10] ;  /* 0x000000000a067984 */ /* 0x000e240000000800 */
[----:B0-----:R-:W-:-:S05]  /*1da0*/  FFMA R3, R3, R6, R8 ;  /* 0x0000000603037223 */ /* 0x001fca0000000008 */
[----:B------:R-:W-:Y:S04]  /*1db0*/  STS [R11], R3 ;  /* 0x000000030b007388 */ /* 0x000fe80000000800 */
[----:B------:R-:W-:Y:S04]  /*1dc0*/  LDS R7, [R7] ;  /* 0x0000000007077984 */ /* 0x000fe80000000800 */
[----:B------:R-:W0:Y:S02]  /*1dd0*/  LDS R6, [R0] ;  /* 0x0000000000067984 */ /* 0x000e240000000800 */
[----:B0-----:R-:W-:-:S05]  /*1de0*/  FFMA R6, R6, R7, R9 ;  /* 0x0000000706067223 */ /* 0x001fca0000000009 */
[----:B------:R2:W-:Y:S02]  /*1df0*/  STS [R11+0x4], R6 ;  /* 0x000004060b007388 */ /* 0x0005e40000000800 */
.L_x_16:
[----:B------:R-:W-:Y:S05]  /*1e00*/  BRA.U !UP2, `(.L_x_14) ;  /* 0x000000010a287547 */ /* 0x000fea000b800000 */
[----:B------:R-:W3:Y:S01]  /*1e10*/  LDC R7, c[0x0][0x3b4] ;  /* 0x0000ed00ff077b82 */ /* 0x000ee20000000800 */
[----:B0-----:R-:W-:Y:S01]  /*1e20*/  IMAD R3, R21, UR26, R2 ;  /* 0x0000001a15037c24 */ /* 0x001fe2000f8e0202 */
[----:B------:R-:W-:Y:S04]  /*1e30*/  LDS R0, [R0] ;  /* 0x0000000000007984 */ /* 0x000fe80000000800 */
[----:B-12---:R-:W-:Y:S01]  /*1e40*/  LEA R6, R3, UR9, 0x2 ;  /* 0x0000000903067c11 */ /* 0x006fe2000f8e10ff */
[----:B---3--:R-:W-:-:S04]  /*1e50*/  IMAD R2, R2, R7, UR6 ;  /* 0x0000000602027e24 */ /* 0x008fc8000f8e0207 */
[----:B------:R-:W-:Y:S01]  /*1e60*/  LDS R7, [R6] ;  /* 0x0000000006077984 */ /* 0x000fe20000000800 */
[----:B------:R-:W-:-:S05]  /*1e70*/  LEA R2, R2, UR8, 0x2 ;  /* 0x0000000802027c11 */ /* 0x000fca000f8e10ff */
[----:B------:R-:W0:Y:S02]  /*1e80*/  LDS R3, [R2] ;  /* 0x0000000002037984 */ /* 0x000e240000000800 */
[----:B0-----:R-:W-:-:S05]  /*1e90*/  FFMA R3, R0, R3, R7 ;  /* 0x0000000300037223 */ /* 0x001fca0000000007 */
[----:B------:R3:W-:Y:S02]  /*1ea0*/  STS [R6], R3 ;  /* 0x0000000306007388 */ /* 0x0007e40000000800 */
.L_x_14:
[----:B------:R-:W4:Y:S01]  /*1eb0*/  LDC R0, c[0x0][0x3b4] ;  /* 0x0000ed00ff007b82 */ /* 0x000f220000000800 */
[----:B------:R-:W-:-:S06]  /*1ec0*/  UIADD3 UR6, UPT, UPT, UR6, 0x1, URZ ;  /* 0x0000000106067890 */ /* 0x000fcc000fffe0ff */
[----:B----4-:R-:W-:-:S13]  /*1ed0*/  ISETP.NE.AND P2, PT, R0, UR6, PT ;  /* 0x0000000600007c0c */ /* 0x010fda000bf45270 */
[----:B------:R-:W-:Y:S05]  /*1ee0*/  @P2 BRA `(.L_x_17) ;  /* 0xfffffff400d82947 */ /* 0x000fea000383ffff */
.L_x_11:
[----:B0--3--:R-:W-:Y:S01]  /*1ef0*/  @!P1 MOV R3, 0xff800000 ;  /* 0xff80000000039802 */ /* 0x009fe20000000f00 */
[----:B------:R-:W-:Y:S04]  /*1f00*/  BSSY.RECONVERGENT B0, `(.L_x_18) ;  /* 0x0000056000007945 */ /* 0x000fe80003800200 */
[----:B------:R0:W-:Y:S04]  /*1f10*/  @!P1 STS [R18], R3 ;  /* 0x0000000312009388 */ /* 0x0001e80000000800 */
[----:B------:R0:W-:Y:S01]  /*1f20*/  @!P1 STS [R17], RZ ;  /* 0x000000ff11009388 */ /* 0x0001e20000000800 */
[----:B------:R-:W-:Y:S06]  /*1f30*/  BAR.SYNC.DEFER_BLOCKING 0x0 ;  /* 0x0000000000007b1d */ /* 0x000fec0000010000 */
[----:B------:R-:W-:Y:S05]  /*1f40*/  @P1 BRA `(.L_x_19) ;  /* 0x0000000400441947 */ /* 0x000fea0003800000 */
[----:B------:R3:W4:Y:S01]  /*1f50*/  LDS R7, [R18] ;  /* 0x0000000012077984 */ /* 0x0007220000000800 */
[----:B------:R-:W5:Y:S02]  /*1f60*/  LDCU UR6, c[0x0][0x3c0] ;  /* 0x00007800ff0677ac */ /* 0x000f640008000800 */
[----:B-----5:R-:W-:-:S09]  /*1f70*/  UISETP.GE.AND UP1, UPT, UR6, 0x1, UPT ;  /* 0x000000010600788c */ /* 0x020fd2000bf26270 */
[----:B---3--:R-:W-:Y:S05]  /*1f80*/  BRA.U !UP1, `(.L_x_20) ;  /* 0x0000000509287547 */ /* 0x008fea000b800000 */
[----:B------:R-:W-:Y:S01]  /*1f90*/  UISETP.GE.U32.AND UP1, UPT, UR6, 0x8, UPT ;  /* 0x000000080600788c */ /* 0x000fe2000bf26070 */
[----:B------:R-:W-:-:S08]  /*1fa0*/  HFMA2 R2, -RZ, RZ, 0, 0 ;  /* 0x00000000ff027431 */ /* 0x000fd000000001ff */
[----:B------:R-:W-:Y:S05]  /*1fb0*/  BRA.U !UP1, `(.L_x_21) ;  /* 0x00000001097c7547 */ /* 0x000fea000b800000 */
[----:B------:R-:W-:-:S07]  /*1fc0*/  MOV R2, RZ ;  /* 0x000000ff00027202 */ /* 0x000fce0000000f00 */
.L_x_22:
[----:B0-----:R-:W-:Y:S01]  /*1fd0*/  IMAD R3, R21, UR6, R2 ;  /* 0x0000000615037c24 */ /* 0x001fe2000f8e0202 */
[----:B------:R-:W-:-:S04]  /*1fe0*/  IADD3 R2, PT, PT, R2, 0x8, RZ ;  /* 0x0000000802027810 */ /* 0x000fc80007ffe0ff */
[----:B------:R-:W-:Y:S02]  /*1ff0*/  LEA R3, R3, UR9, 0x2 ;  /* 0x0000000903037c11 */ /* 0x000fe4000f8e10ff */
[----:B------:R-:W-:-:S03]  /*2000*/  ISETP.NE.AND P2, PT, R2, UR22, PT ;  /* 0x0000001602007c0c */ /* 0x000fc6000bf45270 */
[----:B-12---:R-:W4:Y:S02]  /*2010*/  LDS R6, [R3] ;  /* 0x0000000003067984 */ /* 0x006f240000000800 */
[----:B---34-:R-:W-:-:S05]  /*2020*/  FMNMX R7, R6, R7, !PT ;  /* 0x0000000706077209 */ /* 0x018fca0007800000 */
[----:B------:R-:W-:Y:S04]  /*2030*/  STS [R18], R7 ;  /* 0x0000000712007388 */ /* 0x000fe80000000800 */
[----:B------:R-:W0:Y:S02]  /*2040*/  LDS R6, [R3+0x4] ;  /* 0x0000040003067984 */ /* 0x000e240000000800 */
[----:B0-----:R-:W-:-:S05]  /*2050*/  FMNMX R9, R7, R6, !PT ;  /* 0x0000000607097209 */ /* 0x001fca0007800000 */
        /* <DEDUP_REMOVED lines=18> */
[----:B------:R3:W-:Y:S01]  /*2180*/  STS [R18], R7 ;  /* 0x0000000712007388 */ /* 0x0007e20000000800 */
[----:B------:R-:W-:Y:S05]  /*2190*/  @P2 BRA `(.L_x_22) ;  /* 0xfffffffc008c2947 */ /* 0x000fea000383ffff */
[----:B------:R-:W-:-:S07]  /*21a0*/  MOV R2, UR22 ;  /* 0x0000001600027c02 */ /* 0x000fce0008000f00 */
.L_x_21:
[----:B------:R-:W-:-:S09]  /*21b0*/  UISETP.NE.AND UP1, UPT, UR19, URZ, UPT ;  /* 0x000000ff1300728c */ /* 0x000fd2000bf25270 */
[----:B------:R-:W-:Y:S05]  /*21c0*/  BRA.U !UP1, `(.L_x_20) ;  /* 0x0000000109987547 */ /* 0x000fea000b800000 */
[----:B------:R-:W-:Y:S02]  /*21d0*/  UIADD3 UR11, UPT, UPT, UR19, -0x1, URZ ;  /* 0xffffffff130b7890 */ /* 0x000fe4000fffe0ff */
[----:B------:R-:W-:Y:S02]  /*21e0*/  UISETP.NE.AND UP2, UPT, UR20, URZ, UPT ;  /* 0x000000ff1400728c */ /* 0x000fe4000bf45270 */
[----:B------:R-:W-:-:S09]  /*21f0*/  UISETP.GE.U32.AND UP1, UPT, UR11, 0x3, UPT ;  /* 0x000000030b00788c */ /* 0x000fd2000bf26070 */
[----:B------:R-:W-:Y:S05]  /*2200*/  BRA.U !UP1, `(.L_x_23) ;  /* 0x00000001093c7547 */ /* 0x000fea000b800000 */
[----:B0-----:R-:W-:Y:S01]  /*2210*/  IMAD R3, R21, UR6, R2 ;  /* 0x0000000615037c24 */ /* 0x001fe2000f8e0202 */
[----:B------:R-:W-:-:S04]  /*2220*/  IADD3 R2, PT, PT, R2, 0x4, RZ ;  /* 0x0000000402027810 */ /* 0x000fc80007ffe0ff */
[----:B------:R-:W-:-:S05]  /*2230*/  LEA R3, R3, UR9, 0x2 ;  /* 0x0000000903037c11 */ /* 0x000fca000f8e10ff */
[----:B-12---:R-:W4:Y:S02]  /*2240*/  LDS R6, [R3] ;  /* 0x0000000003067984 */ /* 0x006f240000000800 */
[----:B----4-:R-:W-:-:S05]  /*2250*/  FMNMX R9, R7, R6, !PT ;  /* 0x0000000607097209 */ /* 0x010fca0007800000 */
[----:B------:R-:W-:Y:S04]  /*2260*/  STS [R18], R9 ;  /* 0x0000000912007388 */ /* 0x000fe80000000800 */
[----:B------:R-:W0:Y:S02]  /*2270*/  LDS R6, [R3+0x4] ;  /* 0x0000040003067984 */ /* 0x000e240000000800 */
[----:B0-----:R-:W-:-:S05]  /*2280*/  FMNMX R11, R9, R6, !PT ;  /* 0x00000006090b7209 */ /* 0x001fca0007800000 */
[----:B------:R-:W-:Y:S04]  /*2290*/  STS [R18], R11 ;  /* 0x0000000b12007388 */ /* 0x000fe80000000800 */
[----:B------:R-:W0:Y:S02]  /*22a0*/  LDS R6, [R3+0x8] ;  /* 0x0000080003067984 */ /* 0x000e240000000800 */
[----:B0-----:R-:W-:-:S05]  /*22b0*/  FMNMX R23, R11, R6, !PT ;  /* 0x000000060b177209 */ /* 0x001fca0007800000 */
[----:B------:R-:W-:Y:S04]  /*22c0*/  STS [R18], R23 ;  /* 0x0000001712007388 */ /* 0x000fe80000000800 */
[----:B------:R-:W3:Y:S02]  /*22d0*/  LDS R6, [R3+0xc] ;  /* 0x00000c0003067984 */ /* 0x000ee40000000800 */
[----:B---3--:R-:W-:-:S05]  /*22e0*/  FMNMX R7, R23, R6, !PT ;  /* 0x0000000617077209 */ /* 0x008fca0007800000 */
[----:B------:R0:W-:Y:S02]  /*22f0*/  STS [R18], R7 ;  /* 0x0000000712007388 */ /* 0x0001e40000000800 */
.L_x_23:
[----:B------:R-:W-:Y:S05]  /*2300*/  BRA.U !UP2, `(.L_x_20) ;  /* 0x000000010a487547 */ /* 0x000fea000b800000 */
[----:B------:R-:W-:Y:S01]  /*2310*/  UIADD3 UR11, UPT, UPT, UR20, -0x1, URZ ;  /* 0xffffffff140b7890 */ /* 0x000fe2000fffe0ff */
[----:B------:R-:W-:-:S03]  /*2320*/  ISETP.NE.AND P2, PT, RZ, UR21, PT ;  /* 0x00000015ff007c0c */ /* 0x000fc6000bf45270 */
[----:B------:R-:W-:-:S09]  /*2330*/  UISETP.NE.AND UP1, UPT, UR11, URZ, UPT ;  /* 0x000000ff0b00728c */ /* 0x000fd2000bf25270 */
[----:B------:R-:W-:Y:S05]  /*2340*/  BRA.U !UP1, `(.L_x_24) ;  /* 0x0000000109247547 */ /* 0x000fea000b800000 */
[----:B0-----:R-:W-:Y:S01]  /*2350*/  IMAD R3, R21, UR6, R2 ;  /* 0x0000000615037c24 */ /* 0x001fe2000f8e0202 */
[----:B------:R-:W-:-:S04]  /*2360*/  IADD3 R2, PT, PT, R2, 0x2, RZ ;  /* 0x0000000202027810 */ /* 0x000fc80007ffe0ff */
[----:B------:R-:W-:-:S05]  /*2370*/  LEA R8, R3, UR9, 0x2 ;  /* 0x0000000903087c11 */ /* 0x000fca000f8e10ff */
[----:B-12---:R-:W4:Y:S02]  /*2380*/  LDS R6, [R8] ;  /* 0x0000000008067984 */ /* 0x006f240000000800 */
[----:B----4-:R-:W-:-:S05]  /*2390*/  FMNMX R3, R7, R6, !PT ;  /* 0x0000000607037209 */ /* 0x010fca0007800000 */
[----:B------:R-:W-:Y:S04]  /*23a0*/  STS [R18], R3 ;  /* 0x0000000312007388 */ /* 0x000fe80000000800 */
[----:B------:R-:W3:Y:S02]  /*23b0*/  LDS R6, [R8+0x4] ;  /* 0x0000040008067984 */ /* 0x000ee40000000800 */
[----:B---3--:R-:W-:-:S05]  /*23c0*/  FMNMX R7, R3, R6, !PT ;  /* 0x0000000603077209 */ /* 0x008fca0007800000 */
[----:B------:R0:W-:Y:S02]  /*23d0*/  STS [R18], R7 ;  /* 0x0000000712007388 */ /* 0x0001e40000000800 */
.L_x_24:
[----:B------:R-:W-:-:S05]  /*23e0*/  @P2 IMAD R2, R21, UR6, R2 ;  /* 0x0000000615022c24 */ /* 0x000fca000f8e0202 */
[----:B------:R-:W-:-:S06]  /*23f0*/  @P2 LEA R2, R2, UR9, 0x2 ;  /* 0x0000000902022c11 */ /* 0x000fcc000f8e10ff */
[----:B------:R-:W0:Y:S02]  /*2400*/  @P2 LDS R2, [R2] ;  /* 0x0000000002022984 */ /* 0x000e240000000800 */
[----:B0--34-:R-:W-:-:S05]  /*2410*/  @P2 FMNMX R7, R7, R2, !PT ;  /* 0x0000000207072209 */ /* 0x019fca0007800000 */
[----:B------:R0:W-:Y:S02]  /*2420*/  @P2 STS [R18], R7 ;  /* 0x0000000712002388 */ /* 0x0001e40000000800 */
.L_x_20:
[----:B------:R-:W4:Y:S02]  /*2430*/  LDS R2, [R20] ;  /* 0x0000000014027984 */ /* 0x000f240000000800 */
[----:B----4-:R-:W-:-:S05]  /*2440*/  FMNMX R2, R2, R7, !PT ;  /* 0x0000000702027209 */ /* 0x010fca0007800000 */
[----:B------:R4:W-:Y:S02]  /*2450*/  STS [R15], R2 ;  /* 0x000000020f007388 */ /* 0x0009e40000000800 */
.L_x_19:
[----:B------:R-:W-:Y:S05]  /*2460*/  BSYNC.RECONVERGENT B0 ;  /* 0x0000000000007941 */ /* 0x000fea0003800200 */
.L_x_18:
[----:B------:R-:W-:Y:S06]  /*2470*/  BAR.SYNC.DEFER_BLOCKING 0x0 ;  /* 0x0000000000007b1d */ /* 0x000fec0000010000 */
[----:B------:R-:W-:Y:S04]  /*2480*/  BSSY.RECONVERGENT B0, `(.L_x_25) ;  /* 0x00000a3000007945 */ /* 0x000fe80003800200 */
[----:B------:R-:W-:Y:S05]  /*2490*/  @P1 BRA `(.L_x_26) ;  /* 0x0000000800841947 */ /* 0x000fea0003800000 */
[----:B------:R-:W5:Y:S02]  /*24a0*/  LDCU UR6, c[0x0][0x3c0] ;  /* 0x00007800ff0677ac */ /* 0x000f640008000800 */
[----:B-----5:R-:W-:-:S09]  /*24b0*/  UISETP.GE.AND UP1, UPT, UR6, 0x1, UPT ;  /* 0x000000010600788c */ /* 0x020fd2000bf26270 */
[----:B------:R-:W-:Y:S05]  /*24c0*/  BRA.U !UP1, `(.L_x_27) ;  /* 0x0000000909147547 */ /* 0x000fea000b800000 */
[----:B------:R-:W-:Y:S01]  /*24d0*/  UISETP.GE.U32.AND UP1, UPT, UR6, 0x4, UPT ;  /* 0x000000040600788c */ /* 0x000fe2000bf26070 */
[----:B----4-:R-:W-:-:S08]  /*24e0*/  MOV R2, RZ ;  /* 0x000000ff00027202 */ /* 0x010fd00000000f00 */
[----:B------:R-:W-:Y:S05]  /*24f0*/  BRA.U !UP1, `(.L_x_28) ;  /* 0x0000000509147547 */ /* 0x000fea000b800000 */
[----:B------:R-:W-:-:S07]  /*2500*/  HFMA2 R2, -RZ, RZ, 0, 0 ;  /* 0x00000000ff027431 */ /* 0x000fce00000001ff */
.L_x_29:
[----:B0-----:R-:W-:Y:S01]  /*2510*/  IMAD R3, R21, UR6, R2 ;  /* 0x0000000615037c24 */ /* 0x001fe2000f8e0202 */
[----:B----4-:R-:W-:Y:S01]  /*2520*/  LDS R8, [R18] ;  /* 0x0000000012087984 */ /* 0x010fe20000000800 */
[----:B-12---:R-:W-:Y:S02]  /*2530*/  MOV R6, 0x3bbb989d ;  /* 0x3bbb989d00067802 */ /* 0x006fe40000000f00 */
[----:B------:R-:W-:Y:S02]  /*2540*/  IADD3 R2, PT, PT, R2, 0x4, RZ ;  /* 0x0000000402027810 */ /* 0x000fe40007ffe0ff */
[----:B------:R-:W-:Y:S02]  /*2550*/  LEA R3, R3, UR9, 0x2 ;  /* 0x0000000903037c11 */ /* 0x000fe4000f8e10ff */
[----:B------:R-:W-:-:S03]  /*2560*/  ISETP.NE.AND P2, PT, R2, UR24, PT ;  /* 0x0000001802007c0c */ /* 0x000fc6000bf45270 */
[----:B---3--:R-:W0:Y:S02]  /*2570*/  LDS R7, [R3] ;  /* 0x0000000003077984 */ /* 0x008e240000000800 */
[----:B0-----:R-:W-:Y:S01]  /*2580*/  FADD R9, R7, -R8 ;  /* 0x8000000807097221 */ /* 0x001fe20000000000 */
[----:B------:R-:W-:-:S03]  /*2590*/  MOV R7, 0x437c0000 ;  /* 0x437c000000077802 */ /* 0x000fc60000000f00 */
[----:B------:R-:W-:-:S04]  /*25a0*/  FFMA.SAT R8, R9, R6, 0.5 ;  /* 0x3f00000009087423 */ /* 0x000fc80000002006 */
[----:B------:R-:W-:-:S04]  /*25b0*/  FFMA.RM R8, R8, R7, 12582913 ;  /* 0x4b40000108087423 */ /* 0x000fc80000004007 */
[C---:B------:R-:W-:Y:S01]  /*25c0*/  FADD R10, R8.reuse, -12583039 ;  /* 0xcb40007f080a7421 */ /* 0x040fe20000000000 */
[----:B------:R-:W-:-:S03]  /*25d0*/  SHF.L.U32 R8, R8, 0x17, RZ ;  /* 0x0000001708087819 */ /* 0x000fc600000006ff */
[----:B------:R-:W-:-:S04]  /*25e0*/  FFMA R10, R9, 1.4426950216293334961, -R10 ;  /* 0x3fb8aa3b090a7823 */ /* 0x000fc8000000080a */
[----:B------:R-:W-:-:S04]  /*25f0*/  FFMA R10, R9, 1.925963033500011079e-08, R10 ;  /* 0x32a57060090a7823 */ /* 0x000fc8000000000a */
[----:B------:R-:W0:Y:S02]  /*2600*/  MUFU.EX2 R9, R10 ;  /* 0x0000000a00097308 */ /* 0x000e240000000800 */
[----:B0-----:R-:W-:-:S05]  /*2610*/  FMUL R8, R8, R9 ;  /* 0x0000000908087220 */ /* 0x001fca0000400000 */
[----:B------:R-:W-:Y:S04]  /*2620*/  STS [R3], R8 ;  /* 0x0000000803007388 */ /* 0x000fe80000000800 */
[----:B------:R-:W0:Y:S02]  /*2630*/  LDS R9, [R17] ;  /* 0x0000000011097984 */ /* 0x000e240000000800 */
[----:B0-----:R-:W-:-:S05]  /*2640*/  FADD R22, R8, R9 ;  /* 0x0000000908167221 */ /* 0x001fca0000000000 */
[----:B------:R-:W-:Y:S04]  /*2650*/  STS [R17], R22 ;  /* 0x0000001611007388 */ /* 0x000fe80000000800 */
[----:B------:R-:W-:Y:S04]  /*2660*/  LDS R9, [R3+0x4] ;  /* 0x0000040003097984 */ /* 0x000fe80000000800 */
[----:B------:R-:W0:Y:S02]  /*2670*/  LDS R24, [R18] ;  /* 0x0000000012187984 */ /* 0x000e240000000800 */
[----:B0-----:R-:W-:-:S04]  /*2680*/  FADD R9, R9, -R24 ;  /* 0x8000001809097221 */ /* 0x001fc80000000000 */
        /* <DEDUP_REMOVED lines=8> */
[----:B------:R-:W-:Y:S04]  /*2710*/  STS [R3+0x4], R24 ;  /* 0x0000041803007388 */ /* 0x000fe80000000800 */
        /* <DEDUP_REMOVED lines=32> */
[----:B------:R4:W-:Y:S01]  /*2920*/  STS [R17], R8 ;  /* 0x0000000811007388 */ /* 0x0009e20000000800 */
[----:B------:R-:W-:Y:S05]  /*2930*/  @P2 BRA `(.L_x_29) ;  /* 0xfffffff800f42947 */ /* 0x000fea000383ffff */
[----:B------:R-:W-:-:S07]  /*2940*/  MOV R2, UR24 ;  /* 0x0000001800027c02 */ /* 0x000fce0008000f00 */
.L_x_28:
[----:B------:R-:W-:-:S09]  /*2950*/  UISETP.NE.AND UP1, UPT, UR20, URZ, UPT ;  /* 0x000000ff1400728c */ /* 0x000fd2000bf25270 */
[----:B------:R-:W-:Y:S05]  /*2960*/  BRA.U !UP1, `(.L_x_27) ;  /* 0x0000000109ec7547 */ /* 0x000fea000b800000 */
[----:B------:R-:W-:Y:S02]  /*2970*/  UIADD3 UR11, UPT, UPT, UR20, -0x1, URZ ;  /* 0xffffffff140b7890 */ /* 0x000fe4000fffe0ff */
[----:B------:R-:W-:Y:S02]  /*2980*/  UISETP.NE.AND UP2, UPT, UR21, URZ, UPT ;  /* 0x000000ff1500728c */ /* 0x000fe4000bf45270 */
[----:B------:R-:W-:-:S09]  /*2990*/  UISETP.NE.AND UP1, UPT, UR11, URZ, UPT ;  /* 0x000000ff0b00728c */ /* 0x000fd2000bf25270 */
[----:B------:R-:W-:Y:S05]  /*29a0*/  BRA.U !UP1, `(.L_x_30) ;  /* 0x00000001098c7547 */ /* 0x000fea000b800000 */
[----:B0-----:R-:W-:Y:S01]  /*29b0*/  IMAD R3, R21, UR6, R2 ;  /* 0x0000000615037c24 */ /* 0x001fe2000f8e0202 */
[----:B----4-:R-:W-:Y:S01]  /*29c0*/  LDS R8, [R18] ;  /* 0x0000000012087984 */ /* 0x010fe20000000800 */
[----:B-12---:R-:W-:Y:S02]  /*29d0*/  MOV R6, 0x3bbb989d ;  /* 0x3bbb989d00067802 */ /* 0x006fe40000000f00 */
[----:B------:R-:W-:Y:S02]  /*29e0*/  IADD3 R2, PT, PT, R2, 0x2, RZ ;  /* 0x0000000202027810 */ /* 0x000fe40007ffe0ff */
[----:B------:R-:W-:-:S05]  /*29f0*/  LEA R3, R3, UR9, 0x2 ;  /* 0x0000000903037c11 */ /* 0x000fca000f8e10ff */
[----:B---3--:R-:W0:Y:S02]  /*2a00*/  LDS R7, [R3] ;  /* 0x0000000003077984 */ /* 0x008e240000000800 */
[----:B0-----:R-:W-:Y:S01]  /*2a10*/  FADD R9, R7, -R8 ;  /* 0x8000000807097221 */ /* 0x001fe20000000000 */
[----:B------:R-:W-:-:S03]  /*2a20*/  HFMA2 R7, -RZ, RZ, 3.7421875, 0 ;  /* 0x437c0000ff077431 */ /* 0x000fc600000001ff */
        /* <DEDUP_REMOVED lines=26> */
[----:B------:R0:W-:Y:S02]  /*2bd0*/  STS [R17], R8 ;  /* 0x0000000811007388 */ /* 0x0001e40000000800 */
.L_x_30:
[----:B------:R-:W-:Y:S05]  /*2be0*/  BRA.U !UP2, `(.L_x_27) ;  /* 0x000000010a4c7547 */ /* 0x000fea000b800000 */
[----:B------:R-:W-:Y:S01]  /*2bf0*/  IMAD R2, R21, UR6, R2 ;  /* 0x0000000615027c24 */ /* 0x000fe2000f8e0202 */
[----:B-12---:R-:W-:Y:S01]  /*2c00*/  LDS R6, [R18] ;  /* 0x0000000012067984 */ /* 0x006fe20000000800 */
[----:B0--3--:R-:W-:Y:S01]  /*2c10*/  HFMA2 R7, -RZ, RZ, 3.7421875, 0 ;  /* 0x437c0000ff077431 */ /* 0x009fe200000001ff */
[----:B----4-:R-:W-:Y:S02]  /*2c20*/  MOV R8, 0x3bbb989d ;  /* 0x3bbb989d00087802 */ /* 0x010fe40000000f00 */
[----:B------:R-:W-:-:S05]  /*2c30*/  LEA R2, R2, UR9, 0x2 ;  /* 0x0000000902027c11 */ /* 0x000fca000f8e10ff */
        /* <DEDUP_REMOVED lines=13> */
[----:B------:R0:W-:Y:S02]  /*2d10*/  STS [R17], R6 ;  /* 0x0000000611007388 */ /* 0x0001e40000000800 */
.L_x_27:
[----:B0-----:R-:W-:Y:S01]  /*2d20*/  LDS R3, [R15] ;  /* 0x000000000f037984 */ /* 0x001fe20000000800 */
[----:B---3--:R-:W-:Y:S02]  /*2d30*/  MOV R7, 0x3bbb989d ;  /* 0x3bbb989d00077802 */ /* 0x008fe40000000f00 */
[----:B------:R-:W-:Y:S01]  /*2d40*/  MOV R10, 0x437c0000 ;  /* 0x437c0000000a7802 */ /* 0x000fe20000000f00 */
[----:B-12---:R-:W0:Y:S01]  /*2d50*/  LDS R6, [R18] ;  /* 0x0000000012067984 */ /* 0x006e220000000800 */
[----:B------:R-:W-:-:S03]  /*2d60*/  MOV R9, 0x3bbb989d ;  /* 0x3bbb989d00097802 */ /* 0x000fc60000000f00 */
[----:B----4-:R-:W1:Y:S01]  /*2d70*/  LDS R2, [R20] ;  /* 0x0000000014027984 */ /* 0x010e620000000800 */
[----:B0-----:R-:W-:-:S04]  /*2d80*/  FADD R6, -R3, R6 ;  /* 0x0000000603067221 */ /* 0x001fc80000000100 */
[----:B------:R-:W-:Y:S01]  /*2d90*/  FFMA.SAT R7, R6, R7, 0.5 ;  /* 0x3f00000006077423 */ /* 0x000fe20000002007 */
[----:B-1----:R-:W-:-:S03]  /*2da0*/  FADD R2, R2, -R3 ;  /* 0x8000000302027221 */ /* 0x002fc60000000000 */
[----:B------:R-:W-:Y:S01]  /*2db0*/  FFMA.RM R8, R7, R10, 12582913 ;  /* 0x4b40000107087423 */ /* 0x000fe2000000400a */
[----:B------:R-:W-:-:S03]  /*2dc0*/  FFMA.SAT R3, R2, R9, 0.5 ;  /* 0x3f00000002037423 */ /* 0x000fc60000002009 */
[C---:B------:R-:W-:Y:S01]  /*2dd0*/  FADD R7, R8.reuse, -12583039 ;  /* 0xcb40007f08077421 */ /* 0x040fe20000000000 */
[----:B------:R-:W-:Y:S01]  /*2de0*/  FFMA.RM R3, R3, R10, 12582913 ;  /* 0x4b40000103037423 */ /* 0x000fe2000000400a */
[----:B------:R-:W-:Y:S02]  /*2df0*/  SHF.L.U32 R8, R8, 0x17, RZ ;  /* 0x0000001708087819 */ /* 0x000fe400000006ff */
[C---:B------:R-:W-:Y:S01]  /*2e00*/  FFMA R9, R6.reuse, 1.4426950216293334961, -R7 ;  /* 0x3fb8aa3b06097823 */ /* 0x040fe20000000807 */
[C---:B------:R-:W-:Y:S01]  /*2e10*/  FADD R7, R3.reuse, -12583039 ;  /* 0xcb40007f03077421 */ /* 0x040fe20000000000 */
[----:B------:R-:W-:Y:S02]  /*2e20*/  SHF.L.U32 R3, R3, 0x17, RZ ;  /* 0x0000001703037819 */ /* 0x000fe400000006ff */
[----:B------:R-:W-:Y:S01]  /*2e30*/  FFMA R9, R6, 1.925963033500011079e-08, R9 ;  /* 0x32a5706006097823 */ /* 0x000fe20000000009 */
[----:B------:R-:W-:-:S04]  /*2e40*/  FFMA R7, R2, 1.4426950216293334961, -R7 ;  /* 0x3fb8aa3b02077823 */ /* 0x000fc80000000807 */
[----:B------:R-:W-:Y:S01]  /*2e50*/  FFMA R7, R2, 1.925963033500011079e-08, R7 ;  /* 0x32a5706002077823 */ /* 0x000fe20000000007 */
[----:B------:R-:W0:Y:S08]  /*2e60*/  MUFU.EX2 R9, R9 ;  /* 0x0000000900097308 */ /* 0x000e300000000800 */
[----:B------:R-:W1:Y:S01]  /*2e70*/  MUFU.EX2 R2, R7 ;  /* 0x0000000700027308 */ /* 0x000e620000000800 */
[----:B0-----:R-:W-:-:S04]  /*2e80*/  FMUL R8, R8, R9 ;  /* 0x0000000908087220 */ /* 0x001fc80000400000 */
[----:B-1----:R-:W-:-:S05]  /*2e90*/  FFMA R3, R3, R2, R8 ;  /* 0x0000000203037223 */ /* 0x002fca0000000008 */
[----:B------:R0:W-:Y:S02]  /*2ea0*/  STS [R12], R3 ;  /* 0x000000030c007388 */ /* 0x0001e40000000800 */
.L_x_26:
[----:B------:R-:W-:Y:S05]  /*2eb0*/  BSYNC.RECONVERGENT B0 ;  /* 0x0000000000007941 */ /* 0x000fea0003800200 */
.L_x_25:
[----:B------:R-:W-:Y:S06]  /*2ec0*/  BAR.SYNC.DEFER_BLOCKING 0x0 ;  /* 0x0000000000007b1d */ /* 0x000fec0000010000 */
[----:B------:R-:W-:Y:S04]  /*2ed0*/  BSSY.RECONVERGENT B0, `(.L_x_31) ;  /* 0x00001d7000007945 */ /* 0x000fe80003800200 */
[----:B------:R-:W-:Y:S05]  /*2ee0*/  @P1 BRA `(.L_x_32) ;  /* 0x0000001c00541947 */ /* 0x000fea0003800000 */
[----:B------:R-:W5:Y:S01]  /*2ef0*/  LDCU UR6, c[0x0][0x3c0] ;  /* 0x00007800ff0677ac */ /* 0x000f620008000800 */
[----:B------:R-:W-:Y:S01]  /*2f00*/  MOV R8, RZ ;  /* 0x000000ff00087202 */ /* 0x000fe20000000f00 */
[----:B-----5:R-:W-:-:S09]  /*2f10*/  UISETP.GE.AND UP1, UPT, UR6, 0x1, UPT ;  /* 0x000000010600788c */ /* 0x020fd2000bf26270 */
[----:B------:R-:W-:Y:S05]  /*2f20*/  BRA.U !UP1, `(.L_x_33) ;  /* 0x0000000509907547 */ /* 0x000fea000b800000 */
[----:B------:R-:W-:Y:S01]  /*2f30*/  UISETP.GE.U32.AND UP1, UPT, UR6, 0x8, UPT ;  /* 0x000000080600788c */ /* 0x000fe2000bf26070 */
[----:B------:R-:W-:Y:S01]  /*2f40*/  HFMA2 R8, -RZ, RZ, 0, 0 ;  /* 0x00000000ff087431 */ /* 0x000fe200000001ff */
[----:B----4-:R-:W-:-:S07]  /*2f50*/  MOV R2, RZ ;  /* 0x000000ff00027202 */ /* 0x010fce0000000f00 */
[----:B------:R-:W-:Y:S05]  /*2f60*/  BRA.U !UP1, `(.L_x_34) ;  /* 0x0000000109a87547 */ /* 0x000fea000b800000 */
[----:B------:R-:W-:Y:S02]  /*2f70*/  MOV R8, RZ ;  /* 0x000000ff00087202 */ /* 0x000fe40000000f00 */
[----:B------:R-:W-:-:S07]  /*2f80*/  MOV R2, RZ ;  /* 0x000000ff00027202 */ /* 0x000fce0000000f00 */
.L_x_35:
[----:B------:R-:W-:Y:S01]  /*2f90*/  ULEA UR11, UR16, UR8, 0x2 ;  /* 0x00000008100b7291 */ /* 0x000fe2000f8e10ff */
[C---:B-12---:R-:W-:Y:S02]  /*2fa0*/  IMAD R6, R2.reuse, R0, R21 ;  /* 0x0000000002067224 */ /* 0x046fe400078e0215 */
[----:B0-----:R-:W-:Y:S01]  /*2fb0*/  IMAD R3, R21, UR6, R2 ;  /* 0x0000000615037c24 */ /* 0x001fe2000f8e0202 */
[----:B------:R-:W-:Y:S02]  /*2fc0*/  IADD3 R2, PT, PT, R2, 0x8, RZ ;  /* 0x0000000802027810 */ /* 0x000fe40007ffe0ff */
[----:B------:R-:W-:Y:S02]  /*2fd0*/  LEA R25, R6, UR11, 0x2 ;  /* 0x0000000b06197c11 */ /* 0x000fe4000f8e10ff */
[----:B------:R-:W-:Y:S02]  /*2fe0*/  LEA R3, R3, UR9, 0x2 ;  /* 0x0000000903037c11 */ /* 0x000fe4000f8e10ff */
[----:B------:R-:W-:Y:S01]  /*2ff0*/  LEA R27, R0, R25, 0x2 ;  /* 0x00000019001b7211 */ /* 0x000fe200078e10ff */
[----:B------:R0:W-:Y:S01]  /*3000*/  LDS R6, [R25] ;  /* 0x0000000019067984 */ /* 0x0001e20000000800 */
[----:B------:R-:W-:-:S02]  /*3010*/  ISETP.NE.AND P1, PT, R2, UR22, PT ;  /* 0x0000001602007c0c */ /* 0x000fc4000bf25270 */
[C---:B------:R-:W-:Y:S01]  /*3020*/  LEA R29, R0.reuse, R27, 0x2 ;  /* 0x0000001b001d7211 */ /* 0x040fe200078e10ff */
[----:B---3--:R-:W1:Y:S03]  /*3030*/  LDS R7, [R3] ;  /* 0x0000000003077984 */ /* 0x008e660000000800 */
[C---:B------:R-:W-:Y:S01]  /*3040*/  LEA R22, R0.reuse, R29, 0x2 ;  /* 0x0000001d00167211 */ /* 0x040fe200078e10ff */
[----:B------:R-:W-:Y:S03]  /*3050*/  LDS R11, [R3+0x4] ;  /* 0x00000400030b7984 */ /* 0x000fe60000000800 */
[C---:B------:R-:W-:Y:S01]  /*3060*/  LEA R23, R0.reuse, R22, 0x2 ;  /* 0x0000001600177211 */ /* 0x040fe200078e10ff */
[----:B------:R-:W2:Y:S03]  /*3070*/  LDS R27, [R27] ;  /* 0x000000001b1b7984 */ /* 0x000ea60000000800 */
[C---:B0-----:R-:W-:Y:S01]  /*3080*/  LEA R25, R0.reuse, R23, 0x2 ;  /* 0x0000001700197211 */ /* 0x041fe200078e10ff */
[----:B------:R-:W-:Y:S03]  /*3090*/  LDS R10, [R3+0x8] ;  /* 0x00000800030a7984 */ /* 0x000fe60000000800 */
[C---:B------:R-:W-:Y:S01]  /*30a0*/  LEA R24, R0.reuse, R25, 0x2 ;  /* 0x0000001900187211 */ /* 0x040fe200078e10ff */
[----:B------:R-:W0:Y:S03]  /*30b0*/  LDS R9, [R29] ;  /* 0x000000001d097984 */ /* 0x000e260000000800 */
[----:B------:R-:W-:Y:S01]  /*30c0*/  LEA R26, R0, R24, 0x2 ;  /* 0x00000018001a7211 */ /* 0x000fe200078e10ff */
[----:B------:R-:W-:Y:S04]  /*30d0*/  LDS R23, [R23] ;  /* 0x0000000017177984 */ /* 0x000fe80000000800 */
[----:B------:R-:W-:Y:S04]  /*30e0*/  LDS R25, [R25] ;  /* 0x0000000019197984 */ /* 0x000fe80000000800 */
[----:B------:R-:W-:Y:S01]  /*30f0*/  LDS R26, [R26] ;  /* 0x000000001a1a7984 */ /* 0x000fe20000000800 */
[----:B-1----:R-:W-:-:S03]  /*3100*/  FFMA R8, R7, R6, R8 ;  /* 0x0000000607087223 */ /* 0x002fc60000000008 */
[----:B------:R-:W-:Y:S04]  /*3110*/  LDS R6, [R3+0xc] ;  /* 0x00000c0003067984 */ /* 0x000fe80000000800 */
[----:B------:R-:W1:Y:S01]  /*3120*/  LDS R7, [R22] ;  /* 0x0000000016077984 */ /* 0x000e620000000800 */
[----:B--2---:R-:W-:-:S03]  /*3130*/  FFMA R11, R11, R27, R8 ;  /* 0x0000001b0b0b7223 */ /* 0x004fc60000000008 */
[----:B------:R-:W2:Y:S04]  /*3140*/  LDS R8, [R3+0x10] ;  /* 0x0000100003087984 */ /* 0x000ea80000000800 */
[----:B------:R-:W-:Y:S01]  /*3150*/  LDS R22, [R3+0x18] ;  /* 0x0000180003167984 */ /* 0x000fe20000000800 */
[----:B0-----:R-:W-:-:S03]  /*3160*/  FFMA R27, R10, R9, R11 ;  /* 0x000000090a1b7223 */ /* 0x001fc6000000000b */
[----:B------:R-:W0:Y:S04]  /*3170*/  LDS R10, [R3+0x14] ;  /* 0x00001400030a7984 */ /* 0x000e280000000800 */
[----:B------:R-:W3:Y:S04]  /*3180*/  LDS R9, [R24] ;  /* 0x0000000018097984 */ /* 0x000ee80000000800 */
[----:B------:R-:W4:Y:S01]  /*3190*/  LDS R11, [R3+0x1c] ;  /* 0x00001c00030b7984 */ /* 0x000f220000000800 */
[----:B-1----:R-:W-:-:S04]  /*31a0*/  FFMA R7, R6, R7, R27 ;  /* 0x0000000706077223 */ /* 0x002fc8000000001b */
[----:B--2---:R-:W-:-:S04]  /*31b0*/  FFMA R7, R8, R23, R7 ;  /* 0x0000001708077223 */ /* 0x004fc80000000007 */
[----:B0-----:R-:W-:-:S04]  /*31c0*/  FFMA R7, R10, R25, R7 ;  /* 0x000000190a077223 */ /* 0x001fc80000000007 */
[----:B---3--:R-:W-:-:S04]  /*31d0*/  FFMA R22, R22, R9, R7 ;  /* 0x0000000916167223 */ /* 0x008fc80000000007 */
[----:B----4-:R-:W-:Y:S01]  /*31e0*/  FFMA R8, R11, R26, R22 ;  /* 0x0000001a0b087223 */ /* 0x010fe20000000016 */
[----:B------:R-:W-:Y:S06]  /*31f0*/  @P1 BRA `(.L_x_35) ;  /* 0xfffffffc00641947 */ /* 0x000fec000383ffff */
[----:B------:R-:W-:-:S07]  /*3200*/  MOV R2, UR22 ;  /* 0x0000001600027c02 */ /* 0x000fce0008000f00 */
.L_x_34:
[----:B------:R-:W-:-:S09]  /*3210*/  UISETP.NE.AND UP1, UPT, UR19, URZ, UPT ;  /* 0x000000ff1300728c */ /* 0x000fd2000bf25270 */
[----:B------:R-:W-:Y:S05]  /*3220*/  BRA.U !UP1, `(.L_x_33) ;  /* 0x0000000109d07547 */ /* 0x000fea000b800000 */
[----:B------:R-:W-:Y:S02]  /*3230*/  UIADD3 UR11, UPT, UPT, UR19, -0x1, URZ ;  /* 0xffffffff130b7890 */ /* 0x000fe4000fffe0ff */
[----:B------:R-:W-:Y:S02]  /*3240*/  UISETP.NE.AND UP2, UPT, UR20, URZ, UPT ;  /* 0x000000ff1400728c */ /* 0x000fe4000bf45270 */
[----:B------:R-:W-:-:S09]  /*3250*/  UISETP.GE.U32.AND UP1, UPT, UR11, 0x3, UPT ;  /* 0x000000030b00788c */ /* 0x000fd2000bf26070 */
[----:B------:R-:W-:Y:S05]  /*3260*/  BRA.U !UP1, `(.L_x_36) ;  /* 0x0000000109547547 */ /* 0x000fea000b800000 */
[----:B------:R-:W-:Y:S01]  /*3270*/  ULEA UR11, UR16, UR8, 0x2 ;  /* 0x00000008100b7291 */ /* 0x000fe2000f8e10ff */
[C---:B-12---:R-:W-:Y:S02]  /*3280*/  IMAD R6, R2.reuse, R0, R21 ;  /* 0x0000000002067224 */ /* 0x046fe400078e0215 */
[----:B0-----:R-:W-:Y:S01]  /*3290*/  IMAD R3, R21, UR6, R2 ;  /* 0x0000000615037c24 */ /* 0x001fe2000f8e0202 */
[----:B------:R-:W-:Y:S02]  /*32a0*/  IADD3 R2, PT, PT, R2, 0x4, RZ ;  /* 0x0000000402027810 */ /* 0x000fe40007ffe0ff */
[----:B------:R-:W-:Y:S02]  /*32b0*/  LEA R9, R6, UR11, 0x2 ;  /* 0x0000000b06097c11 */ /* 0x000fe4000f8e10ff */
[----:B------:R-:W-:Y:S02]  /*32c0*/  LEA R3, R3, UR9, 0x2 ;  /* 0x0000000903037c11 */ /* 0x000fe4000f8e10ff */
[C---:B------:R-:W-:Y:S01]  /*32d0*/  LEA R23, R0.reuse, R9, 0x2 ;  /* 0x0000000900177211 */ /* 0x040fe200078e10ff */
[----:B------:R-:W-:Y:S03]  /*32e0*/  LDS R6, [R9] ;  /* 0x0000000009067984 */ /* 0x000fe60000000800 */
[C---:B------:R-:W-:Y:S01]  /*32f0*/  LEA R27, R0.reuse, R23, 0x2 ;  /* 0x00000017001b7211 */ /* 0x040fe200078e10ff */
[----:B---3--:R-:W0:Y:S03]  /*3300*/  LDS R7, [R3] ;  /* 0x0000000003077984 */ /* 0x008e260000000800 */
[----:B------:R-:W-:Y:S01]  /*3310*/  LEA R10, R0, R27, 0x2 ;  /* 0x0000001b000a7211 */ /* 0x000fe200078e10ff */
[----:B------:R-:W-:Y:S04]  /*3320*/  LDS R11, [R3+0x4] ;  /* 0x00000400030b7984 */ /* 0x000fe80000000800 */
[----:B------:R-:W1:Y:S04]  /*3330*/  LDS R23, [R23] ;  /* 0x0000000017177984 */ /* 0x000e680000000800 */
[----:B------:R-:W-:Y:S04]  /*3340*/  LDS R25, [R3+0x8] ;  /* 0x0000080003197984 */ /* 0x000fe80000000800 */
[----:B------:R-:W2:Y:S04]  /*3350*/  LDS R27, [R27] ;  /* 0x000000001b1b7984 */ /* 0x000ea80000000800 */
[----:B------:R-:W-:Y:S04]  /*3360*/  LDS R29, [R3+0xc] ;  /* 0x00000c00031d7984 */ /* 0x000fe80000000800 */
[----:B------:R-:W3:Y:S01]  /*3370*/  LDS R10, [R10] ;  /* 0x000000000a0a7984 */ /* 0x000ee20000000800 */
[----:B0-----:R-:W-:-:S04]  /*3380*/  FFMA R6, R7, R6, R8 ;  /* 0x0000000607067223 */ /* 0x001fc80000000008 */
[----:B-1----:R-:W-:-:S04]  /*3390*/  FFMA R6, R11, R23, R6 ;  /* 0x000000170b067223 */ /* 0x002fc80000000006 */
[----:B--2---:R-:W-:-:S04]  /*33a0*/  FFMA R6, R25, R27, R6 ;  /* 0x0000001b19067223 */ /* 0x004fc80000000006 */
[----:B---3--:R-:W-:-:S07]  /*33b0*/  FFMA R8, R29, R10, R6 ;  /* 0x0000000a1d087223 */ /* 0x008fce0000000006 */
.L_x_36:
[----:B------:R-:W-:Y:S05]  /*33c0*/  BRA.U !UP2, `(.L_x_33) ;  /* 0x000000010a687547 */ /* 0x000fea000b800000 */
[----:B------:R-:W-:Y:S02]  /*33d0*/  UIADD3 UR11, UPT, UPT, UR20, -0x1, URZ ;  /* 0xffffffff140b7890 */ /* 0x000fe4000fffe0ff */
[----:B------:R-:W-:Y:S02]  /*33e0*/  UISETP.NE.AND UP2, UPT, UR21, URZ, UPT ;  /* 0x000000ff1500728c */ /* 0x000fe4000bf45270 */
[----:B------:R-:W-:-:S09]  /*33f0*/  UISETP.NE.AND UP1, UPT, UR11, URZ, UPT ;  /* 0x000000ff0b00728c */ /* 0x000fd2000bf25270 */
[----:B------:R-:W-:Y:S05]  /*3400*/  BRA.U !UP1, `(.L_x_37) ;  /* 0x0000000109347547 */ /* 0x000fea000b800000 */
[----:B------:R-:W-:Y:S01]  /*3410*/  ULEA UR11, UR16, UR8, 0x2 ;  /* 0x00000008100b7291 */ /* 0x000fe2000f8e10ff */
[C---:B-12---:R-:W-:Y:S02]  /*3420*/  IMAD R6, R2.reuse, R0, R21 ;  /* 0x0000000002067224 */ /* 0x046fe400078e0215 */
[----:B0-----:R-:W-:Y:S01]  /*3430*/  IMAD R3, R21, UR6, R2 ;  /* 0x0000000615037c24 */ /* 0x001fe2000f8e0202 */
[----:B------:R-:W-:Y:S02]  /*3440*/  IADD3 R2, PT, PT, R2, 0x2, RZ ;  /* 0x0000000202027810 */ /* 0x000fe40007ffe0ff */
[----:B------:R-:W-:Y:S02]  /*3450*/  LEA R9, R6, UR11, 0x2 ;  /* 0x0000000b06097c11 */ /* 0x000fe4000f8e10ff */
[----:B------:R-:W-:Y:S02]  /*3460*/  LEA R3, R3, UR9, 0x2 ;  /* 0x0000000903037c11 */ /* 0x000fe4000f8e10ff */
[----:B------:R-:W-:Y:S01]  /*3470*/  LEA R10, R0, R9, 0x2 ;  /* 0x00000009000a7211 */ /* 0x000fe200078e10ff */
[----:B------:R-:W-:Y:S04]  /*3480*/  LDS R6, [R9] ;  /* 0x0000000009067984 */ /* 0x000fe80000000800 */
[----:B---3--:R-:W0:Y:S04]  /*3490*/  LDS R7, [R3] ;  /* 0x0000000003077984 */ /* 0x008e280000000800 */
[----:B------:R-:W-:Y:S04]  /*34a0*/  LDS R11, [R3+0x4] ;  /* 0x00000400030b7984 */ /* 0x000fe80000000800 */
[----:B------:R-:W1:Y:S01]  /*34b0*/  LDS R10, [R10] ;  /* 0x000000000a0a7984 */ /* 0x000e620000000800 */
[----:B0-----:R-:W-:-:S04]  /*34c0*/  FFMA R6, R7, R6, R8 ;  /* 0x0000000607067223 */ /* 0x001fc80000000008 */
[----:B-1----:R-:W-:-:S07]  /*34d0*/  FFMA R8, R11, R10, R6 ;  /* 0x0000000a0b087223 */ /* 0x002fce0000000006 */
.L_x_37:
[----:B------:R-:W-:Y:S05]  /*34e0*/  BRA.U !UP2, `(.L_x_33) ;  /* 0x000000010a207547 */ /* 0x000fea000b800000 */
[----:B------:R-:W-:Y:S01]  /*34f0*/  ULEA UR11, UR16, UR8, 0x2 ;  /* 0x00000008100b7291 */ /* 0x000fe2000f8e10ff */
[----:B0-----:R-:W-:Y:S02]  /*3500*/  IMAD R3, R21, UR6, R2 ;  /* 0x0000000615037c24 */ /* 0x001fe4000f8e0202 */
[----:B------:R-:W-:-:S03]  /*3510*/  IMAD R0, R2, R0, R21 ;  /* 0x0000000002007224 */ /* 0x000fc600078e0215 */
[----:B------:R-:W-:Y:S02]  /*3520*/  LEA R3, R3, UR9, 0x2 ;  /* 0x0000000903037c11 */ /* 0x000fe4000f8e10ff */
[----:B------:R-:W-:-:S04]  /*3530*/  LEA R0, R0, UR11, 0x2 ;  /* 0x0000000b00007c11 */ /* 0x000fc8000f8e10ff */
[----:B------:R-:W-:Y:S04]  /*3540*/  LDS R3, [R3] ;  /* 0x0000000003037984 */ /* 0x000fe80000000800 */
[----:B------:R-:W0:Y:S02]  /*3550*/  LDS R0, [R0] ;  /* 0x0000000000007984 */ /* 0x000e240000000800 */
[----:B0-----:R-:W-:-:S07]  /*3560*/  FFMA R8, R3, R0, R8 ;  /* 0x0000000003087223 */ /* 0x001fce0000000008 */
.L_x_33:
[----:B------:R-:W-:Y:S05]  /*3570*/  @!P0 BRA `(.L_x_38) ;  /* 0x0000001400908947 */ /* 0x000fea0003800000 */
[----:B------:R-:W-:Y:S01]  /*3580*/  UISETP.GE.U32.AND UP1, UPT, UR17, 0x3, UPT ;  /* 0x000000031100788c */ /* 0x000fe2000bf26070 */
[----:B------:R-:W-:-:S08]  /*3590*/  HFMA2 R9, -RZ, RZ, 0, 0 ;  /* 0x00000000ff097431 */ /* 0x000fd000000001ff */
[----:B------:R-:W-:Y:S05]  /*35a0*/  BRA.U !UP1, `(.L_x_39) ;  /* 0x0000000d090c7547 */ /* 0x000fea000b800000 */
[----:B------:R-:W-:-:S07]  /*35b0*/  MOV R9, RZ ;  /* 0x000000ff00097202 */ /* 0x000fce0000000f00 */
.L_x_52:
[----:B0-----:R-:W4:Y:S01]  /*35c0*/  LDS R0, [R12] ;  /* 0x000000000c007984 */ /* 0x001f220000000800 */
[----:B------:R-:W-:Y:S01]  /*35d0*/  BSSY.RECONVERGENT B1, `(.L_x_40) ;  /* 0x000000c000017945 */ /* 0x000fe20003800200 */
[----:B----4-:R-:W-:-:S04]  /*35e0*/  IADD3 R2, PT, PT, R0, 0x1800000, RZ ;  /* 0x0180000000027810 */ /* 0x010fc80007ffe0ff */
[----:B------:R-:W-:-:S04]  /*35f0*/  LOP3.LUT R2, R2, 0x7f800000, RZ, 0xc0, !PT ;  /* 0x7f80000002027812 */ /* 0x000fc800078ec0ff */
[----:B------:R-:W-:-:S13]  /*3600*/  ISETP.GT.U32.AND P0, PT, R2, 0x1ffffff, PT ;  /* 0x01ffffff0200780c */ /* 0x000fda0003f04070 */
[----:B------:R-:W-:Y:S05]  /*3610*/  @P0 BRA `(.L_x_41) ;  /* 0x00000000000c0947 */ /* 0x000fea0003800000 */
[----:B------:R-:W-:-:S07]  /*3620*/  MOV R10, 0x3640 ;  /* 0x00003640000a7802 */ /* 0x000fce0000000f00 */
[----:B0123--:R-:W-:Y:S05]  /*3630*/  CALL.REL.NOINC `($__internal_0_$__cuda_sm20_rcp_rn_f32_slowpath) ;  /* 0x0000001400ac7944 */ /* 0x00ffea0003c00000 */
[----:B------:R-:W-:Y:S05]  /*3640*/  BRA `(.L_x_42) ;  /* 0x0000000000107947 */ /* 0x000fea0003800000 */
.L_x_41:
[----:B0-----:R-:W0:Y:S02]  /*3650*/  MUFU.RCP R3, R0 ;  /* 0x0000000000037308 */ /* 0x001e240000001000 */
[----:B0-----:R-:W-:-:S04]  /*3660*/  FFMA R2, R0, R3, -1 ;  /* 0xbf80000000027423 */ /* 0x001fc80000000003 */
[----:B------:R-:W-:-:S04]  /*3670*/  FADD.FTZ R2, -R2, -RZ ;  /* 0x800000ff02027221 */ /* 0x000fc80000010100 */
[----:B------:R-:W-:-:S07]  /*3680*/  FFMA R0, R3, R2, R3 ;  /* 0x0000000203007223 */ /* 0x000fce0000000003 */
.L_x_42:
[----:B------:R-:W-:Y:S05]  /*3690*/  BSYNC.RECONVERGENT B1 ;  /* 0x0000000000017941 */ /* 0x000fea0003800200 */
.L_x_40:
[----:B---3--:R-:W-:Y:S01]  /*36a0*/  LDS R7, [R20] ;  /* 0x0000000014077984 */ /* 0x008fe20000000800 */
[----:B------:R-:W-:Y:S01]  /*36b0*/  MOV R22, 0x3bbb989d ;  /* 0x3bbb989d00167802 */ /* 0x000fe20000000f00 */
[----:B------:R-:W-:Y:S01]  /*36c0*/  HFMA2 R23, -RZ, RZ, 3.7421875, 0 ;  /* 0x437c0000ff177431 */ /* 0x000fe200000001ff */
[----:B-12---:R-:W-:Y:S01]  /*36d0*/  IADD3 R11, PT, PT, R16, R9, RZ ;  /* 0x00000009100b7210 */ /* 0x006fe20007ffe0ff */
[----:B------:R-:W0:Y:S01]  /*36e0*/  LDS R6, [R15] ;  /* 0x000000000f067984 */ /* 0x000e220000000800 */
[----:B------:R-:W-:Y:S02]  /*36f0*/  BSSY.RECONVERGENT B1, `(.L_x_43) ;  /* 0x000002f000017945 */ /* 0x000fe40003800200 */
[----:B------:R-:W-:Y:S01]  /*3700*/  LEA R11, R11, UR10, 0x2 ;  /* 0x0000000a0b0b7c11 */ /* 0x000fe2000f8e10ff */
[----:B------:R-:W1:Y:S04]  /*3710*/  LDS R3, [R18] ;  /* 0x0000000012037984 */ /* 0x000e680000000800 */
[----:B------:R-:W2:Y:S01]  /*3720*/  LDS R2, [R19] ;  /* 0x0000000013027984 */ /* 0x000ea20000000800 */
[----:B0-----:R-:W-:Y:S01]  /*3730*/  FADD R7, R7, -R6 ;  /* 0x8000000607077221 */ /* 0x001fe20000000000 */
[----:B-1----:R-:W-:-:S03]  /*3740*/  FADD R6, -R6, R3 ;  /* 0x0000000306067221 */ /* 0x002fc60000000100 */
[-C--:B------:R-:W-:Y:S01]  /*3750*/  FFMA.SAT R10, R7, R22.reuse, 0.5 ;  /* 0x3f000000070a7423 */ /* 0x080fe20000002016 */
[----:B------:R-:W0:Y:S01]  /*3760*/  LDS R3, [R11] ;  /* 0x000000000b037984 */ /* 0x000e220000000800 */
[----:B------:R-:W-:Y:S02]  /*3770*/  FFMA.SAT R22, R6, R22, 0.5 ;  /* 0x3f00000006167423 */ /* 0x000fe40000002016 */
[-C--:B------:R-:W-:Y:S02]  /*3780*/  FFMA.RM R10, R10, R23.reuse, 12582913 ;  /* 0x4b4000010a0a7423 */ /* 0x080fe40000004017 */
[----:B------:R-:W-:Y:S02]  /*3790*/  FFMA.RM R22, R22, R23, 12582913 ;  /* 0x4b40000116167423 */ /* 0x000fe40000004017 */
[C---:B------:R-:W-:Y:S01]  /*37a0*/  FADD R24, R10.reuse, -12583039 ;  /* 0xcb40007f0a187421 */ /* 0x040fe20000000000 */
[----:B------:R-:W-:Y:S01]  /*37b0*/  SHF.L.U32 R10, R10, 0x17, RZ ;  /* 0x000000170a0a7819 */ /* 0x000fe200000006ff */
[----:B------:R-:W-:-:S02]  /*37c0*/  FADD R23, R22, -12583039 ;  /* 0xcb40007f16177421 */ /* 0x000fc40000000000 */
[C---:B------:R-:W-:Y:S01]  /*37d0*/  FFMA R24, R7.reuse, 1.4426950216293334961, -R24 ;  /* 0x3fb8aa3b07187823 */ /* 0x040fe20000000818 */
[----:B------:R-:W-:Y:S01]  /*37e0*/  SHF.L.U32 R22, R22, 0x17, RZ ;  /* 0x0000001716167819 */ /* 0x000fe200000006ff */
[C---:B------:R-:W-:Y:S02]  /*37f0*/  FFMA R23, R6.reuse, 1.4426950216293334961, -R23 ;  /* 0x3fb8aa3b06177823 */ /* 0x040fe40000000817 */
[----:B------:R-:W-:Y:S02]  /*3800*/  FFMA R24, R7, 1.925963033500011079e-08, R24 ;  /* 0x32a5706007187823 */ /* 0x000fe40000000018 */
[----:B------:R-:W-:Y:S02]  /*3810*/  FFMA R23, R6, 1.925963033500011079e-08, R23 ;  /* 0x32a5706006177823 */ /* 0x000fe40000000017 */
[----:B------:R-:W1:Y:S08]  /*3820*/  MUFU.EX2 R7, R24 ;  /* 0x0000001800077308 */ /* 0x000e700000000800 */
[----:B------:R-:W3:Y:S01]  /*3830*/  MUFU.EX2 R23, R23 ;  /* 0x0000001700177308 */ /* 0x000ee20000000800 */
[----:B-1----:R-:W-:-:S04]  /*3840*/  FMUL R7, R10, R7 ;  /* 0x000000070a077220 */ /* 0x002fc80000400000 */
[----:B--2---:R-:W-:Y:S02]  /*3850*/  FMUL R2, R2, R7 ;  /* 0x0000000702027220 */ /* 0x004fe40000400000 */
[----:B------:R-:W1:Y:S01]  /*3860*/  LDC.64 R6, c[0x0][0x398] ;  /* 0x0000e600ff067b82 */ /* 0x000e620000000a00 */
[----:B---3--:R-:W-:-:S04]  /*3870*/  FMUL R25, R22, R23 ;  /* 0x0000001716197220 */ /* 0x008fc80000400000 */
[----:B------:R-:W-:-:S04]  /*3880*/  FMUL R25, R25, R8 ;  /* 0x0000000819197220 */ /* 0x000fc80000400000 */
[----:B0-----:R-:W-:-:S04]  /*3890*/  FFMA R3, R2, R3, R25 ;  /* 0x0000000302037223 */ /* 0x001fc80000000019 */
[----:B------:R-:W-:Y:S01]  /*38a0*/  FMUL R0, R3, R0 ;  /* 0x0000000003007220 */ /* 0x000fe20000400000 */
[----:B------:R-:W-:-:S04]  /*38b0*/  MOV R3, UR4 ;  /* 0x0000000400037c02 */ /* 0x000fc80008000f00 */
[----:B------:R-:W-:Y:S01]  /*38c0*/  STS [R11], R0 ;  /* 0x000000000b007388 */ /* 0x000fe20000000800 */
[----:B------:R-:W-:-:S03]  /*38d0*/  IMAD R10, R3, UR13, R14 ;  /* 0x0000000d030a7c24 */ /* 0x000fc6000f8e020e */
[----:B------:R-:W0:Y:S02]  /*38e0*/  LDS R2, [R12] ;  /* 0x000000000c027984 */ /* 0x000e240000000800 */
[----:B------:R-:W-:-:S05]  /*38f0*/  IADD3 R3, PT, PT, R10, R9, RZ ;  /* 0x000000090a037210 */ /* 0x000fca0007ffe0ff */
[----:B-1----:R-:W-:-:S05]  /*3900*/  IMAD.WIDE R6, R3, 0x4, R6 ;  /* 0x0000000403067825 */ /* 0x002fca00078e0206 */
[----:B------:R1:W-:Y:S01]  /*3910*/  STG.E desc[UR14][R6.64], R0 ;  /* 0x0000000006007986 */ /* 0x0003e2000c10190e */
[----:B0-----:R-:W-:-:S04]  /*3920*/  IADD3 R3, PT, PT, R2, 0x1800000, RZ ;  /* 0x0180000002037810 */ /* 0x001fc80007ffe0ff */
[----:B------:R-:W-:-:S04]  /*3930*/  LOP3.LUT R3, R3, 0x7f800000, RZ, 0xc0, !PT ;  /* 0x7f80000003037812 */ /* 0x000fc800078ec0ff */
[----:B------:R-:W-:-:S13]  /*3940*/  ISETP.GT.U32.AND P0, PT, R3, 0x1ffffff, PT ;  /* 0x01ffffff0300780c */ /* 0x000fda0003f04070 */
[----:B-1----:R-:W-:Y:S05]  /*3950*/  @P0 BRA `(.L_x_44) ;  /* 0x0000000000100947 */ /* 0x002fea0003800000 */
[----:B------:R-:W-:Y:S02]  /*3960*/  MOV R0, R2 ;  /* 0x0000000200007202 */ /* 0x000fe40000000f00 */
[----:B------:R-:W-:-:S07]  /*3970*/  MOV R10, 0x3990 ;  /* 0x00003990000a7802 */ /* 0x000fce0000000f00 */
[----:B------:R-:W-:Y:S05]  /*3980*/  CALL.REL.NOINC `($__internal_0_$__cuda_sm20_rcp_rn_f32_slowpath) ;  /* 0x0000001000d87944 */ /* 0x000fea0003c00000 */
[----:B------:R-:W-:Y:S05]  /*3990*/  BRA `(.L_x_45) ;  /* 0x0000000000107947 */ /* 0x000fea0003800000 */
.L_x_44:
[----:B------:R-:W0:Y:S02]  /*39a0*/  MUFU.RCP R3, R2 ;  /* 0x0000000200037308 */ /* 0x000e240000001000 */
[----:B0-----:R-:W-:-:S04]  /*39b0*/  FFMA R0, R2, R3, -1 ;  /* 0xbf80000002007423 */ /* 0x001fc80000000003 */
[----:B------:R-:W-:-:S04]  /*39c0*/  FADD.FTZ R0, -R0, -RZ ;  /* 0x800000ff00007221 */ /* 0x000fc80000010100 */
[----:B------:R-:W-:-:S07]  /*39d0*/  FFMA R0, R3, R0, R3 ;  /* 0x0000000003007223 */ /* 0x000fce0000000003 */
.L_x_45:
[----:B------:R-:W-:Y:S05]  /*39e0*/  BSYNC.RECONVERGENT B1 ;  /* 0x0000000000017941 */ /* 0x000fea0003800200 */
.L_x_43:
[----:B------:R-:W-:Y:S01]  /*39f0*/  LDS R10, [R20] ;  /* 0x00000000140a7984 */ /* 0x000fe20000000800 */
[----:B------:R-:W-:Y:S01]  /*3a00*/  HFMA2 R26, -RZ, RZ, 3.7421875, 0 ;  /* 0x437c0000ff1a7431 */ /* 0x000fe200000001ff */
[----:B------:R-:W-:Y:S01]  /*3a10*/  MOV R25, 0x3bbb989d ;  /* 0x3bbb989d00197802 */ /* 0x000fe20000000f00 */
[----:B------:R-:W-:Y:S01]  /*3a20*/  BSSY.RECONVERGENT B1, `(.L_x_46) ;  /* 0x000002a000017945 */ /* 0x000fe20003800200 */
[----:B------:R-:W0:Y:S04]  /*3a30*/  LDS R3, [R15] ;  /* 0x000000000f037984 */ /* 0x000e280000000800 */
[----:B------:R-:W1:Y:S04]  /*3a40*/  LDS R22, [R18] ;  /* 0x0000000012167984 */ /* 0x000e680000000800 */
[----:B------:R-:W2:Y:S01]  /*3a50*/  LDS R2, [R19] ;  /* 0x0000000013027984 */ /* 0x000ea20000000800 */
[----:B0-----:R-:W-:-:S04]  /*3a60*/  FADD R10, R10, -R3 ;  /* 0x800000030a0a7221 */ /* 0x001fc80000000000 */
[----:B------:R-:W-:Y:S01]  /*3a70*/  FFMA.SAT R23, R10, R25, 0.5 ;  /* 0x3f0000000a177423 */ /* 0x000fe20000002019 */
[----:B-1----:R-:W-:-:S03]  /*3a80*/  FADD R22, -R3, R22 ;  /* 0x0000001603167221 */ /* 0x002fc60000000100 */
[----:B------:R-:W-:Y:S01]  /*3a90*/  FFMA.RM R23, R23, R26, 12582913 ;  /* 0x4b40000117177423 */ /* 0x000fe2000000401a */
[----:B------:R-:W-:-:S03]  /*3aa0*/  FFMA.SAT R24, R22, R25, 0.5 ;  /* 0x3f00000016187423 */ /* 0x000fc60000002019 */
[C---:B------:R-:W-:Y:S01]  /*3ab0*/  FADD R3, R23.reuse, -12583039 ;  /* 0xcb40007f17037421 */ /* 0x040fe20000000000 */
[----:B------:R-:W-:Y:S01]  /*3ac0*/  FFMA.RM R24, R24, R26, 12582913 ;  /* 0x4b40000118187423 */ /* 0x000fe2000000401a */
[----:B------:R-:W-:Y:S02]  /*3ad0*/  SHF.L.U32 R23, R23, 0x17, RZ ;  /* 0x0000001717177819 */ /* 0x000fe400000006ff */
[----:B------:R-:W-:Y:S01]  /*3ae0*/  FFMA R25, R10, 1.4426950216293334961, -R3 ;  /* 0x3fb8aa3b0a197823 */ /* 0x000fe20000000803 */
[C---:B------:R-:W-:Y:S01]  /*3af0*/  FADD R27, R24.reuse, -12583039 ;  /* 0xcb40007f181b7421 */ /* 0x040fe20000000000 */
[----:B------:R-:W0:Y:S01]  /*3b00*/  LDS R3, [R11+0x4] ;  /* 0x000004000b037984 */ /* 0x000e220000000800 */
[----:B------:R-:W-:Y:S01]  /*3b10*/  SHF.L.U32 R24, R24, 0x17, RZ ;  /* 0x0000001718187819 */ /* 0x000fe200000006ff */
[----:B------:R-:W-:Y:S01]  /*3b20*/  FFMA R25, R10, 1.925963033500011079e-08, R25 ;  /* 0x32a570600a197823 */ /* 0x000fe20000000019 */
[----:B------:R-:W-:-:S03]  /*3b30*/  FFMA R27, R22, 1.4426950216293334961, -R27 ;  /* 0x3fb8aa3b161b7823 */ /* 0x000fc6000000081b */
[----:B------:R-:W1:Y:S01]  /*3b40*/  MUFU.EX2 R10, R25 ;  /* 0x00000019000a7308 */ /* 0x000e620000000800 */
[----:B------:R-:W-:-:S07]  /*3b50*/  FFMA R27, R22, 1.925963033500011079e-08, R27 ;  /* 0x32a57060161b7823 */ /* 0x000fce000000001b */
[----:B------:R-:W3:Y:S01]  /*3b60*/  MUFU.EX2 R27, R27 ;  /* 0x0000001b001b7308 */ /* 0x000ee20000000800 */
[----:B-1----:R-:W-:-:S04]  /*3b70*/  FMUL R23, R23, R10 ;  /* 0x0000000a17177220 */ /* 0x002fc80000400000 */
[----:B--2---:R-:W-:Y:S01]  /*3b80*/  FMUL R2, R2, R23 ;  /* 0x0000001702027220 */ /* 0x004fe20000400000 */
[----:B---3--:R-:W-:-:S04]  /*3b90*/  FMUL R29, R24, R27 ;  /* 0x0000001b181d7220 */ /* 0x008fc80000400000 */
[----:B------:R-:W-:-:S04]  /*3ba0*/  FMUL R29, R29, R8 ;  /* 0x000000081d1d7220 */ /* 0x000fc80000400000 */
[----:B0-----:R-:W-:-:S04]  /*3bb0*/  FFMA R3, R2, R3, R29 ;  /* 0x0000000302037223 */ /* 0x001fc8000000001d */
[----:B------:R-:W-:-:S05]  /*3bc0*/  FMUL R0, R3, R0 ;  /* 0x0000000003007220 */ /* 0x000fca0000400000 */
[----:B------:R-:W-:Y:S04]  /*3bd0*/  STS [R11+0x4], R0 ;  /* 0x000004000b007388 */ /* 0x000fe80000000800 */
[----:B------:R-:W0:Y:S04]  /*3be0*/  LDS R2, [R12] ;  /* 0x000000000c027984 */ /* 0x000e280000000800 */
        /* <DEDUP_REMOVED lines=9> */
.L_x_47:
[----:B------:R-:W0:Y:S02]  /*3c80*/  MUFU.RCP R3, R2 ;  /* 0x0000000200037308 */ /* 0x000e240000001000 */
[----:B0-----:R-:W-:-:S04]  /*3c90*/  FFMA R0, R2, R3, -1 ;  /* 0xbf80000002007423 */ /* 0x001fc80000000003 */
[----:B------:R-:W-:-:S04]  /*3ca0*/  FADD.FTZ R0, -R0, -RZ ;  /* 0x800000ff00007221 */ /* 0x000fc80000010100 */
[----:B------:R-:W-:-:S07]  /*3cb0*/  FFMA R0, R3, R0, R3 ;  /* 0x0000000003007223 */ /* 0x000fce0000000003 */
.L_x_48:
[----:B------:R-:W-:Y:S05]  /*3cc0*/  BSYNC.RECONVERGENT B1 ;  /* 0x0000000000017941 */ /* 0x000fea0003800200 */
.L_x_46:
        /* <DEDUP_REMOVED lines=41> */
.L_x_50:
[----:B------:R-:W0:Y:S02]  /*3f60*/  MUFU.RCP R3, R2 ;  /* 0x0000000200037308 */ /* 0x000e240000001000 */
[----:B0-----:R-:W-:-:S04]  /*3f70*/  FFMA R0, R2, R3, -1 ;  /* 0xbf80000002007423 */ /* 0x001fc80000000003 */
[----:B------:R-:W-:-:S04]  /*3f80*/  FADD.FTZ R0, -R0, -RZ ;  /* 0x800000ff00007221 */ /* 0x000fc80000010100 */
[----:B------:R-:W-:-:S07]  /*3f90*/  FFMA R0, R3, R0, R3 ;  /* 0x0000000003007223 */ /* 0x000fce0000000003 */
.L_x_51:
[----:B------:R-:W-:Y:S05]  /*3fa0*/  BSYNC.RECONVERGENT B1 ;  /* 0x0000000000017941 */ /* 0x000fea0003800200 */
.L_x_49:
[----:B------:R-:W-:Y:S01]  /*3fb0*/  LDS R10, [R20] ;  /* 0x00000000140a7984 */ /* 0x000fe20000000800 */
[----:B------:R-:W-:Y:S01]  /*3fc0*/  HFMA2 R26, -RZ, RZ, 3.7421875, 0 ;  /* 0x437c0000ff1a7431 */ /* 0x000fe200000001ff */
[----:B------:R-:W-:Y:S02]  /*3fd0*/  MOV R25, 0x3bbb989d ;  /* 0x3bbb989d00197802 */ /* 0x000fe40000000f00 */
[----:B------:R-:W0:Y:S01]  /*3fe0*/  LDS R3, [R15] ;  /* 0x000000000f037984 */ /* 0x000e220000000800 */
[----:B------:R-:W-:-:S03]  /*3ff0*/  IADD3 R9, PT, PT, R9, 0x4, RZ ;  /* 0x0000000409097810 */ /* 0x000fc60007ffe0ff */
[----:B------:R-:W1:Y:S01]  /*4000*/  LDS R22, [R18] ;  /* 0x0000000012167984 */ /* 0x000e620000000800 */
[----:B------:R-:W-:-:S03]  /*4010*/  ISETP.NE.AND P0, PT, R9, UR25, PT ;  /* 0x0000001909007c0c */ /* 0x000fc6000bf05270 */
        /* <DEDUP_REMOVED lines=24> */
[----:B------:R0:W-:Y:S04]  /*41a0*/  STG.E desc[UR14][R6.64+0xc], R0 ;  /* 0x00000c0006007986 */ /* 0x0001e8000c10190e */
[----:B------:R0:W-:Y:S01]  /*41b0*/  STS [R11+0xc], R0 ;  /* 0x00000c000b007388 */ /* 0x0001e20000000800 */
[----:B------:R-:W-:Y:S05]  /*41c0*/  @P0 BRA `(.L_x_52) ;  /* 0xfffffff000fc0947 */ /* 0x000fea000383ffff */
[----:B------:R-:W-:-:S07]  /*41d0*/  MOV R9, UR25 ;  /* 0x0000001900097c02 */ /* 0x000fce0008000f00 */
.L_x_39:
[----:B------:R-:W-:-:S09]  /*41e0*/  UISETP.NE.AND UP1, UPT, UR18, URZ, UPT ;  /* 0x000000ff1200728c */ /* 0x000fd2000bf25270 */
[----:B------:R-:W-:Y:S05]  /*41f0*/  BRA.U !UP1, `(.L_x_38) ;  /* 0x0000000909707547 */ /* 0x000fea000b800000 */
[----:B------:R-:W-:-:S09]  /*4200*/  UISETP.NE.AND UP1, UPT, UR18, 0x1, UPT ;  /* 0x000000011200788c */ /* 0x000fd2000bf25270 */
[----:B------:R-:W-:Y:S05]  /*4210*/  BRA.U !UP1, `(.L_x_53) ;  /* 0x00000005098c7547 */ /* 0x000fea000b800000 */
[----:B0-----:R-:W4:Y:S01]  /*4220*/  LDS R0, [R12] ;  /* 0x000000000c007984 */ /* 0x001f220000000800 */
[----:B------:R-:W-:Y:S01]  /*4230*/  BSSY.RECONVERGENT B1, `(.L_x_54) ;  /* 0x000000c000017945 */ /* 0x000fe20003800200 */
[----:B----4-:R-:W-:-:S04]  /*4240*/  IADD3 R2, PT, PT, R0, 0x1800000, RZ ;  /* 0x0180000000027810 */ /* 0x010fc80007ffe0ff */
[----:B------:R-:W-:-:S04]  /*4250*/  LOP3.LUT R2, R2, 0x7f800000, RZ, 0xc0, !PT ;  /* 0x7f80000002027812 */ /* 0x000fc800078ec0ff */
[----:B------:R-:W-:-:S13]  /*4260*/  ISETP.GT.U32.AND P0, PT, R2, 0x1ffffff, PT ;  /* 0x01ffffff0200780c */ /* 0x000fda0003f04070 */
[----:B------:R-:W-:Y:S05]  /*4270*/  @P0 BRA `(.L_x_55) ;  /* 0x00000000000c0947 */ /* 0x000fea0003800000 */
[----:B------:R-:W-:-:S07]  /*4280*/  MOV R10, 0x42a0 ;  /* 0x000042a0000a7802 */ /* 0x000fce0000000f00 */
[----:B-123--:R-:W-:Y:S05]  /*4290*/  CALL.REL.NOINC `($__internal_0_$__cuda_sm20_rcp_rn_f32_slowpath) ;  /* 0x0000000800947944 */ /* 0x00efea0003c00000 */
[----:B------:R-:W-:Y:S05]  /*42a0*/  BRA `(.L_x_56) ;  /* 0x0000000000107947 */ /* 0x000fea0003800000 */
.L_x_55:
[----:B------:R-:W0:Y:S02]  /*42b0*/  MUFU.RCP R3, R0 ;  /* 0x0000000000037308 */ /* 0x000e240000001000 */
[----:B0-----:R-:W-:-:S04]  /*42c0*/  FFMA R2, R0, R3, -1 ;  /* 0xbf80000000027423 */ /* 0x001fc80000000003 */
[----:B------:R-:W-:-:S04]  /*42d0*/  FADD.FTZ R2, -R2, -RZ ;  /* 0x800000ff02027221 */ /* 0x000fc80000010100 */
[----:B------:R-:W-:-:S07]  /*42e0*/  FFMA R0, R3, R2, R3 ;  /* 0x0000000203007223 */ /* 0x000fce0000000003 */
.L_x_56:
[----:B------:R-:W-:Y:S05]  /*42f0*/  BSYNC.RECONVERGENT B1 ;  /* 0x0000000000017941 */ /* 0x000fea0003800200 */
.L_x_54:
        /* <DEDUP_REMOVED lines=48> */
.L_x_58:
[----:B------:R-:W0:Y:S02]  /*4600*/  MUFU.RCP R3, R2 ;  /* 0x0000000200037308 */ /* 0x000e240000001000 */
[----:B0-----:R-:W-:-:S04]  /*4610*/  FFMA R0, R2, R3, -1 ;  /* 0xbf80000002007423 */ /* 0x001fc80000000003 */
[----:B------:R-:W-:-:S04]  /*4620*/  FADD.FTZ R0, -R0, -RZ ;  /* 0x800000ff00007221 */ /* 0x000fc80000010100 */
[----:B------:R-:W-:-:S07]  /*4630*/  FFMA R0, R3, R0, R3 ;  /* 0x0000000003007223 */ /* 0x000fce0000000003 */
.L_x_59:
[----:B------:R-:W-:Y:S05]  /*4640*/  BSYNC.RECONVERGENT B1 ;  /* 0x0000000000017941 */ /* 0x000fea0003800200 */
.L_x_57:
[----:B------:R-:W-:Y:S01]  /*4650*/  LDS R10, [R20] ;  /* 0x00000000140a7984 */ /* 0x000fe20000000800 */
[----:B------:R-:W-:Y:S01]  /*4660*/  HFMA2 R26, -RZ, RZ, 3.7421875, 0 ;  /* 0x437c0000ff1a7431 */ /* 0x000fe200000001ff */
[----:B------:R-:W-:Y:S02]  /*4670*/  MOV R25, 0x3bbb989d ;  /* 0x3bbb989d00197802 */ /* 0x000fe40000000f00 */
[----:B------:R-:W0:Y:S01]  /*4680*/  LDS R3, [R15] ;  /* 0x000000000f037984 */ /* 0x000e220000000800 */
[----:B------:R-:W-:-:S03]  /*4690*/  IADD3 R9, PT, PT, R9, 0x2, RZ ;  /* 0x0000000209097810 */ /* 0x000fc60007ffe0ff */
        /* <DEDUP_REMOVED lines=26> */
[----:B------:R0:W-:Y:S02]  /*4840*/  STS [R11+0x4], R0 ;  /* 0x000004000b007388 */ /* 0x0001e40000000800 */
.L_x_53:
[----:B------:R-:W-:-:S09]  /*4850*/  UISETP.NE.AND UP1, UPT, UR23, URZ, UPT ;  /* 0x000000ff1700728c */ /* 0x000fd2000bf25270 */
        /* <DEDUP_REMOVED lines=9> */
[----:B------:R-:W-:Y:S01]  /*48f0*/  MOV R6, R0 ;  /* 0x0000000000067202 */ /* 0x000fe20000000f00 */
[----:B------:R-:W-:Y:S06]  /*4900*/  BRA `(.L_x_62) ;  /* 0x0000000000107947 */ /* 0x000fec0003800000 */
.L_x_61:
[----:B------:R-:W0:Y:S02]  /*4910*/  MUFU.RCP R3, R0 ;  /* 0x0000000000037308 */ /* 0x000e240000001000 */
[----:B0-----:R-:W-:-:S04]  /*4920*/  FFMA R2, R0, R3, -1 ;  /* 0xbf80000000027423 */ /* 0x001fc80000000003 */
[----:B------:R-:W-:-:S04]  /*4930*/  FADD.FTZ R2, -R2, -RZ ;  /* 0x800000ff02027221 */ /* 0x000fc80000010100 */
[----:B-12---:R-:W-:-:S07]  /*4940*/  FFMA R6, R3, R2, R3 ;  /* 0x0000000203067223 */ /* 0x006fce0000000003 */
.L_x_62:
[----:B------:R-:W-:Y:S05]  /*4950*/  BSYNC.RECONVERGENT B1 ;  /* 0x0000000000017941 */ /* 0x000fea0003800200 */
.L_x_60:
[----:B---3--:R-:W-:Y:S01]  /*4960*/  LDS R7, [R15] ;  /* 0x000000000f077984 */ /* 0x008fe20000000800 */
[----:B------:R-:W-:Y:S01]  /*4970*/  HFMA2 R22, -RZ, RZ, 0.96630859375, -0.0022525787353515625 ;  /* 0x3bbb989dff167431 */ /* 0x000fe200000001ff */
[----:B------:R-:W-:Y:S02]  /*4980*/  MOV R11, 0x437c0000 ;  /* 0x437c0000000b7802 */ /* 0x000fe40000000f00 */
[----:B------:R-:W0:Y:S01]  /*4990*/  LDS R0, [R18] ;  /* 0x0000000012007984 */ /* 0x000e220000000800 */
[----:B------:R-:W-:-:S03]  /*49a0*/  MOV R27, UR4 ;  /* 0x00000004001b7c02 */ /* 0x000fc60008000f00 */
[----:B------:R-:W1:Y:S01]  /*49b0*/  LDS R2, [R20] ;  /* 0x0000000014027984 */ /* 0x000e620000000800 */
[----:B0-----:R-:W-:Y:S01]  /*49c0*/  FADD R3, -R7, R0 ;  /* 0x0000000007037221 */ /* 0x001fe20000000100 */
[----:B------:R-:W-:-:S03]  /*49d0*/  IADD3 R0, PT, PT, R16, R9, RZ ;  /* 0x0000000910007210 */ /* 0x000fc60007ffe0ff */
[-C--:B------:R-:W-:Y:S01]  /*49e0*/  FFMA.SAT R10, R3, R22.reuse, 0.5 ;  /* 0x3f000000030a7423 */ /* 0x080fe20000002016 */
[----:B-1----:R-:W-:Y:S01]  /*49f0*/  FADD R2, R2, -R7 ;  /* 0x8000000702027221 */ /* 0x002fe20000000000 */
[----:B------:R-:W-:Y:S01]  /*4a00*/  LEA R0, R0, UR10, 0x2 ;  /* 0x0000000a00007c11 */ /* 0x000fe2000f8e10ff */
[----:B------:R-:W0:Y:S01]  /*4a10*/  LDS R7, [R19] ;  /* 0x0000000013077984 */ /* 0x000e220000000800 */
[----:B------:R-:W-:Y:S01]  /*4a20*/  FFMA.RM R10, R10, R11, 12582913 ;  /* 0x4b4000010a0a7423 */ /* 0x000fe2000000400b */
[----:B------:R-:W-:-:S03]  /*4a30*/  FFMA.SAT R22, R2, R22, 0.5 ;  /* 0x3f00000002167423 */ /* 0x000fc60000002016 */
[----:B------:R-:W-:Y:S01]  /*4a40*/  FADD R24, R10, -12583039 ;  /* 0xcb40007f0a187421 */ /* 0x000fe20000000000 */
[----:B------:R-:W-:Y:S01]  /*4a50*/  FFMA.RM R22, R22, R11, 12582913 ;  /* 0x4b40000116167423 */ /* 0x000fe2000000400b */
[----:B------:R-:W-:Y:S01]  /*4a60*/  SHF.L.U32 R10, R10, 0x17, RZ ;  /* 0x000000170a0a7819 */ /* 0x000fe200000006ff */
[----:B------:R-:W1:Y:S01]  /*4a70*/  LDS R11, [R0] ;  /* 0x00000000000b7984 */ /* 0x000e620000000800 */
[C---:B------:R-:W-:Y:S01]  /*4a80*/  FFMA R24, R3.reuse, 1.4426950216293334961, -R24 ;  /* 0x3fb8aa3b03187823 */ /* 0x040fe20000000818 */
[C---:B------:R-:W-:Y:S01]  /*4a90*/  FADD R23, R22.reuse, -12583039 ;  /* 0xcb40007f16177421 */ /* 0x040fe20000000000 */
[----:B------:R-:W-:Y:S02]  /*4aa0*/  SHF.L.U32 R22, R22, 0x17, RZ ;  /* 0x0000001716167819 */ /* 0x000fe400000006ff */
[----:B------:R-:W-:Y:S01]  /*4ab0*/  FFMA R26, R3, 1.925963033500011079e-08, R24 ;  /* 0x32a57060031a7823 */ /* 0x000fe20000000018 */
[----:B------:R-:W-:-:S03]  /*4ac0*/  FFMA R3, R2, 1.4426950216293334961, -R23 ;  /* 0x3fb8aa3b02037823 */ /* 0x000fc60000000817 */
[----:B------:R-:W2:Y:S01]  /*4ad0*/  MUFU.EX2 R23, R26 ;  /* 0x0000001a00177308 */ /* 0x000ea20000000800 */
[----:B------:R-:W-:Y:S02]  /*4ae0*/  FFMA R24, R2, 1.925963033500011079e-08, R3 ;  /* 0x32a5706002187823 */ /* 0x000fe40000000003 */
[----:B------:R-:W3:Y:S05]  /*4af0*/  LDC.64 R2, c[0x0][0x398] ;  /* 0x0000e600ff027b82 */ /* 0x000eea0000000a00 */
[----:B------:R-:W4:Y:S01]  /*4b00*/  MUFU.EX2 R25, R24 ;  /* 0x0000001800197308 */ /* 0x000f220000000800 */
[----:B--2---:R-:W-:Y:S01]  /*4b10*/  FMUL R23, R10, R23 ;  /* 0x000000170a177220 */ /* 0x004fe20000400000 */
[----:B------:R-:W-:-:S03]  /*4b20*/  IMAD R10, R27, UR13, R14 ;  /* 0x0000000d1b0a7c24 */ /* 0x000fc6000f8e020e */
[----:B------:R-:W-:Y:S02]  /*4b30*/  FMUL R23, R23, R8 ;  /* 0x0000000817177220 */ /* 0x000fe40000400000 */
[----:B------:R-:W-:Y:S01]  /*4b40*/  IADD3 R9, PT, PT, R10, R9, RZ ;  /* 0x000000090a097210 */ /* 0x000fe20007ffe0ff */
[----:B----4-:R-:W-:-:S04]  /*4b50*/  FMUL R22, R22, R25 ;  /* 0x0000001916167220 */ /* 0x010fc80000400000 */
[----:B---3--:R-:W-:-:S04]  /*4b60*/  IMAD.WIDE R2, R9, 0x4, R2 ;  /* 0x0000000409027825 */ /* 0x008fc800078e0202 */
[----:B0-----:R-:W-:-:S04]  /*4b70*/  FMUL R22, R7, R22 ;  /* 0x0000001607167220 */ /* 0x001fc80000400000 */
[----:B-1----:R-:W-:-:S04]  /*4b80*/  FFMA R11, R22, R11, R23 ;  /* 0x0000000b160b7223 */ /* 0x002fc80000000017 */
[----:B------:R-:W-:-:S05]  /*4b90*/  FMUL R11, R11, R6 ;  /* 0x000000060b0b7220 */ /* 0x000fca0000400000 */
[----:B------:R0:W-:Y:S04]  /*4ba0*/  STS [R0], R11 ;  /* 0x0000000b00007388 */ /* 0x0001e80000000800 */
[----:B------:R0:W-:Y:S02]  /*4bb0*/  STG.E desc[UR14][R2.64], R11 ;  /* 0x0000000b02007986 */ /* 0x0001e4000c10190e */
.L_x_38:
[----:B0--3--:R-:W0:Y:S01]  /*4bc0*/  LDS R7, [R15] ;  /* 0x000000000f077984 */ /* 0x009e220000000800 */
[----:B------:R-:W1:Y:S03]  /*4bd0*/  LDC R0, c[0x0][0x3bc] ;  /* 0x0000ef00ff007b82 */ /* 0x000e660000000800 */
[----:B------:R-:W3:Y:S05]  /*4be0*/  LDS R9, [R12] ;  /* 0x000000000c097984 */ /* 0x000eea0000000800 */
[----:B----4-:R-:W4:Y:S01]  /*4bf0*/  LDC.64 R2, c[0x0][0x3a0] ;  /* 0x0000e800ff027b82 */ /* 0x010f220000000a00 */
[----:B-12---:R-:W-:-:S04]  /*4c00*/  IMAD R11, R0, UR4, R13 ;  /* 0x00000004000b7c24 */ /* 0x006fc8000f8e020d */
[----:B----4-:R-:W-:Y:S01]  /*4c10*/  IMAD.WIDE R2, R11, 0x4, R2 ;  /* 0x000000040b027825 */ /* 0x010fe200078e0202 */
[----:B0-----:R0:W-:Y:S04]  /*4c20*/  STG.E desc[UR14][R4.64], R7 ;  /* 0x0000000704007986 */ /* 0x0011e8000c10190e */
[----:B---3--:R0:W-:Y:S02]  /*4c30*/  STG.E desc[UR14][R2.64], R9 ;  /* 0x0000000902007986 */ /* 0x0081e4000c10190e */
.L_x_32:
[----:B------:R-:W-:Y:S05]  /*4c40*/  BSYNC.RECONVERGENT B0 ;  /* 0x0000000000007941 */ /* 0x000fea0003800200 */
.L_x_31:
[----:B------:R-:W5:Y:S01]  /*4c50*/  LDCU UR6, c[0x0][0x3c4] ;  /* 0x00007880ff0677ac */ /* 0x000f620008000800 */
[----:B------:R-:W-:-:S04]  /*4c60*/  UIADD3 UR5, UPT, UPT, UR5, 0x1, URZ ;  /* 0x0000000105057890 */ /* 0x000fc8000fffe0ff */
[----:B-----5:R-:W-:Y:S01]  /*4c70*/  UISETP.NE.AND UP1, UPT, UR5, UR6, UPT ;  /* 0x000000060500728c */ /* 0x020fe2000bf25270 */
[----:B------:R-:W-:Y:S08]  /*4c80*/  BAR.SYNC.DEFER_BLOCKING 0x0 ;  /* 0x0000000000007b1d */ /* 0x000ff00000010000 */
[----:B------:R-:W-:Y:S05]  /*4c90*/  BRA.U UP1, `(.L_x_63) ;  /* 0xffffffc101007547 */ /* 0x000fea000b83ffff */
.L_x_4:
[----:B------:R-:W5:Y:S01]  /*4ca0*/  LDCU UR5, c[0x0][0x3c8] ;  /* 0x00007900ff0577ac */ /* 0x000f620008000800 */
[----:B------:R-:W-:-:S04]  /*4cb0*/  UIADD3 UR4, UPT, UPT, UR4, 0x1, URZ ;  /* 0x0000000104047890 */ /* 0x000fc8000fffe0ff */
[----:B-----5:R-:W-:-:S09]  /*4cc0*/  UISETP.NE.AND UP1, UPT, UR4, UR5, UPT ;  /* 0x000000050400728c */ /* 0x020fd2000bf25270 */
[----:B------:R-:W-:Y:S05]  /*4cd0*/  BRA.U UP1, `(.L_x_64) ;  /* 0xffffffb501a07547 */ /* 0x000fea000b83ffff */
[----:B------:R-:W-:Y:S05]  /*4ce0*/  EXIT ;  /* 0x000000000000794d */ /* 0x000fea0003800000 */
        .weak           $__internal_0_$__cuda_sm20_rcp_rn_f32_slowpath
        .type           $__internal_0_$__cuda_sm20_rcp_rn_f32_slowpath,@function
        .size           $__internal_0_$__cuda_sm20_rcp_rn_f32_slowpath,(.L_x_70 - $__internal_0_$__cuda_sm20_rcp_rn_f32_slowpath)
$__internal_0_$__cuda_sm20_rcp_rn_f32_slowpath:
[----:B------:R-:W-:Y:S01]  /*4cf0*/  SHF.L.U32 R2, R0, 0x1, RZ ;  /* 0x0000000100027819 */ /* 0x000fe200000006ff */
[----:B------:R-:W-:Y:S03]  /*4d00*/  BSSY.RECONVERGENT B2, `(.L_x_65) ;  /* 0x0000030000027945 */ /* 0x000fe60003800200 */
[----:B------:R-:W-:-:S04]  /*4d10*/  SHF.R.U32.HI R2, RZ, 0x18, R2 ;  /* 0x00000018ff027819 */ /* 0x000fc80000011602 */
[----:B------:R-:W-:-:S13]  /*4d20*/  ISETP.NE.U32.AND P0, PT, R2, RZ, PT ;  /* 0x000000ff0200720c */ /* 0x000fda0003f05070 */
[----:B------:R-:W-:Y:S05]  /*4d30*/  @P0 BRA `(.L_x_66) ;  /* 0x0000000000280947 */ /* 0x000fea0003800000 */
[----:B------:R-:W-:-:S04]  /*4d40*/  SHF.L.U32 R2, R0, 0x1, RZ ;  /* 0x0000000100027819 */ /* 0x000fc800000006ff */
[----:B------:R-:W-:-:S13]  /*4d50*/  ISETP.NE.AND P0, PT, R2, RZ, PT ;  /* 0x000000ff0200720c */ /* 0x000fda0003f05270 */
[----:B------:R-:W-:Y:S01]  /*4d60*/  @P0 FFMA R22, R0, 1.84467440737095516160e+19, RZ ;  /* 0x5f80000000160823 */ /* 0x000fe200000000ff */
[----:B------:R-:W-:Y:S08]  /*4d70*/  @!P0 MUFU.RCP R3, R0 ;  /* 0x0000000000038308 */ /* 0x000ff00000001000 */
[----:B------:R-:W0:Y:S02]  /*4d80*/  @P0 MUFU.RCP R23, R22 ;  /* 0x0000001600170308 */ /* 0x000e240000001000 */
[----:B0-----:R-:W-:-:S04]  /*4d90*/  @P0 FFMA R2, R22, R23, -1 ;  /* 0xbf80000016020423 */ /* 0x001fc80000000017 */
[----:B------:R-:W-:-:S04]  /*4da0*/  @P0 FADD.FTZ R2, -R2, -RZ ;  /* 0x800000ff02020221 */ /* 0x000fc80000010100 */
[----:B------:R-:W-:-:S04]  /*4db0*/  @P0 FFMA R2, R23, R2, R23 ;  /* 0x0000000217020223 */ /* 0x000fc80000000017 */
[----:B------:R-:W-:Y:S01]  /*4dc0*/  @P0 FFMA R3, R2, 1.84467440737095516160e+19, RZ ;  /* 0x5f80000002030823 */ /* 0x000fe200000000ff */
[----:B------:R-:W-:Y:S06]  /*4dd0*/  BRA `(.L_x_67) ;  /* 0x0000000000887947 */ /* 0x000fec0003800000 */
.L_x_66:
[----:B------:R-:W-:-:S04]  /*4de0*/  IADD3 R3, PT, PT, R2, -0xfd, RZ ;  /* 0xffffff0302037810 */ /* 0x000fc80007ffe0ff */
[----:B------:R-:W-:-:S13]  /*4df0*/  ISETP.GT.U32.AND P0, PT, R3, 0x1, PT ;  /* 0x000000010300780c */ /* 0x000fda0003f04070 */
[----:B------:R-:W-:Y:S05]  /*4e00*/  @P0 BRA `(.L_x_68) ;  /* 0x0000000000780947 */ /* 0x000fea0003800000 */
[----:B------:R-:W-:Y:S01]  /*4e10*/  LOP3.LUT R22, R0, 0x7fffff, RZ, 0xc0, !PT ;  /* 0x007fffff00167812 */ /* 0x000fe200078ec0ff */
[----:B------:R-:W-:-:S03]  /*4e20*/  HFMA2 R26, -RZ, RZ, 0, 1.78813934326171875e-07 ;  /* 0x00000003ff1a7431 */ /* 0x000fc600000001ff */
[----:B------:R-:W-:-:S04]  /*4e30*/  LOP3.LUT R25, R22, 0x3f800000, RZ, 0xfc, !PT ;  /* 0x3f80000016197812 */ /* 0x000fc800078efcff */
[----:B------:R-:W0:Y:S01]  /*4e40*/  MUFU.RCP R24, R25 ;  /* 0x0000001900187308 */ /* 0x000e220000001000 */
[----:B------:R-:W-:Y:S01]  /*4e50*/  SHF.L.U32 R26, R26, R3, RZ ;  /* 0x000000031a1a7219 */ /* 0x000fe200000006ff */
[----:B0-----:R-:W-:-:S04]  /*4e60*/  FFMA R22, R25, R24, -1 ;  /* 0xbf80000019167423 */ /* 0x001fc80000000018 */
[----:B------:R-:W-:-:S04]  /*4e70*/  FADD.FTZ R27, -R22, -RZ ;  /* 0x800000ff161b7221 */ /* 0x000fc80000010100 */
[CCC-:B------:R-:W-:Y:S01]  /*4e80*/  FFMA.RM R23, R24.reuse, R27.reuse, R24.reuse ;  /* 0x0000001b18177223 */ /* 0x1c0fe20000004018 */
[----:B------:R-:W-:-:S04]  /*4e90*/  FFMA.RP R24, R24, R27, R24 ;  /* 0x0000001b18187223 */ /* 0x000fc80000008018 */
[C---:B------:R-:W-:Y:S02]  /*4ea0*/  LOP3.LUT R22, R23.reuse, 0x7fffff, RZ, 0xc0, !PT ;  /* 0x007fffff17167812 */ /* 0x040fe400078ec0ff */
[----:B------:R-:W-:Y:S02]  /*4eb0*/  FSETP.NEU.FTZ.AND P0, PT, R23, R24, PT ;  /* 0x000000181700720b */ /* 0x000fe40003f1d000 */
[----:B------:R-:W-:Y:S02]  /*4ec0*/  LOP3.LUT R22, R22, 0x800000, RZ, 0xfc, !PT ;  /* 0x0080000016167812 */ /* 0x000fe400078efcff */
[----:B------:R-:W-:Y:S02]  /*4ed0*/  SEL R23, RZ, 0xffffffff, !P0 ;  /* 0xffffffffff177807 */ /* 0x000fe40004000000 */
[----:B------:R-:W-:Y:S02]  /*4ee0*/  LOP3.LUT R26, R26, R22, RZ, 0xc0, !PT ;  /* 0x000000161a1a7212 */ /* 0x000fe400078ec0ff */
[----:B------:R-:W-:-:S02]  /*4ef0*/  IADD3 R23, PT, PT, -R23, RZ, RZ ;  /* 0x000000ff17177210 */ /* 0x000fc40007ffe1ff */
[-C--:B------:R-:W-:Y:S02]  /*4f00*/  SHF.R.U32.HI R26, RZ, R3.reuse, R26 ;  /* 0x00000003ff1a7219 */ /* 0x080fe4000001161a */
[----:B------:R-:W-:Y:S02]  /*4f10*/  LOP3.LUT P1, RZ, R23, R3, R22, 0xf8, !PT ;  /* 0x0000000317ff7212 */ /* 0x000fe4000782f816 */
[C---:B------:R-:W-:Y:S02]  /*4f20*/  LOP3.LUT P0, RZ, R26.reuse, 0x1, RZ, 0xc0, !PT ;  /* 0x000000011aff7812 */ /* 0x040fe4000780c0ff */
[----:B------:R-:W-:-:S04]  /*4f30*/  LOP3.LUT P2, RZ, R26, 0x2, RZ, 0xc0, !PT ;  /* 0x000000021aff7812 */ /* 0x000fc8000784c0ff */
[----:B------:R-:W-:Y:S02]  /*4f40*/  PLOP3.LUT P0, PT, P0, P1, P2, 0xe0, 0x0 ;  /* 0x000000000000781c */ /* 0x000fe40000703c20 */
[----:B------:R-:W-:Y:S02]  /*4f50*/  LOP3.LUT P1, RZ, R0, 0x7fffff, RZ, 0xc0, !PT ;  /* 0x007fffff00ff7812 */ /* 0x000fe4000782c0ff */
[----:B------:R-:W-:-:S04]  /*4f60*/  SEL R3, RZ, 0x1, !P0 ;  /* 0x00000001ff037807 */ /* 0x000fc80004000000 */
[----:B------:R-:W-:-:S04]  /*4f70*/  IADD3 R3, PT, PT, -R3, RZ, RZ ;  /* 0x000000ff03037210 */ /* 0x000fc80007ffe1ff */
[----:B------:R-:W-:Y:S02]  /*4f80*/  ISETP.GE.AND P0, PT, R3, RZ, PT ;  /* 0x000000ff0300720c */ /* 0x000fe40003f06270 */
[----:B------:R-:W-:-:S04]  /*4f90*/  IADD3 R3, PT, PT, R2, -0xfc, RZ ;  /* 0xffffff0402037810 */ /* 0x000fc80007ffe0ff */
[----:B------:R-:W-:-:S07]  /*4fa0*/  SHF.R.U32.HI R3, RZ, R3, R22 ;  /* 0x00000003ff037219 */ /* 0x000fce0000011616 */
[----:B------:R-:W-:-:S04]  /*4fb0*/  @!P0 IADD3 R3, PT, PT, R3, 0x1, RZ ;  /* 0x0000000103038810 */ /* 0x000fc80007ffe0ff */
[----:B------:R-:W-:-:S04]  /*4fc0*/  @!P1 SHF.L.U32 R3, R3, 0x1, RZ ;  /* 0x0000000103039819 */ /* 0x000fc800000006ff */
[----:B------:R-:W-:Y:S01]  /*4fd0*/  LOP3.LUT R3, R3, 0x80000000, R0, 0xf8, !PT ;  /* 0x8000000003037812 */ /* 0x000fe200078ef800 */
[----:B------:R-:W-:Y:S06]  /*4fe0*/  BRA `(.L_x_67) ;  /* 0x0000000000047947 */ /* 0x000fec0003800000 */
.L_x_68:
[----:B------:R0:W1:Y:S02]  /*4ff0*/  MUFU.RCP R3, R0 ;  /* 0x0000000000037308 */ /* 0x0000640000001000 */
.L_x_67:
[----:B------:R-:W-:Y:S05]  /*5000*/  BSYNC.RECONVERGENT B2 ;  /* 0x0000000000027941 */ /* 0x000fea0003800200 */
.L_x_65:
[----:B01----:R-:W-:Y:S01]  /*5010*/  MOV R0, R3 ;  /* 0x0000000300007202 */ /* 0x003fe20000000f00 */
[----:B------:R-:W-:Y:S01]  /*5020*/  HFMA2 R3, -RZ, RZ, 0, 0 ;  /* 0x00000000ff037431 */ /* 0x000fe200000001ff */
[----:B------:R-:W-:-:S04]  /*5030*/  MOV R2, R10 ;  /* 0x0000000a00027202 */ /* 0x000fc80000000f00 */
[----:B------:R-:W-:Y:S05]  /*5040*/  RET.REL.NODEC R2 `(_Z11fa1_forwardPfS_S_S_S_S_iifiiii) ;  /* 0xffffffac02ec7950 */ /* 0x000fea0003c3ffff */
.L_x_69:
[----:B------:R-:W-:-:S00]  /*5050*/  BRA `(.L_x_69) ;  /* 0xfffffffc00fc7947 */ /* 0x000fc0000383ffff */
[----:B------:R-:W-:-:S00]  /*5060*/  NOP ;  /* 0x0000000000007918 */ /* 0x000fc00000000000 */
        /* <DEDUP_REMOVED lines=9> */
.L_x_70:


//--------------------- .nv.shared._Z11fa1_forwardPfS_S_S_S_S_iifiiii --------------------------
	.section	.nv.shared._Z11fa1_forwardPfS_S_S_S_S_iifiiii,"aw",@nobits
	.sectionflags	@""
	.align	16
	.zero		1024


//--------------------- .nv.shared.reserved.0     --------------------------
	.section	.nv.shared.reserved.0,"aw",@nobits
	.weak		__nv_reservedSMEM_offset_0_alias
	.size		__nv_reservedSMEM_offset_0_alias, 0, 64
	.other		__nv_reservedSMEM_offset_0_alias,@"STO_CUDA_RESERVED_SHARED STV_DEFAULT"
__nv_reservedSMEM_offset_0_alias:
	.zero		0
	.zero		64


//--------------------- .nv.constant0._Z11fa1_forwardPfS_S_S_S_S_iifiiii --------------------------
	.section	.nv.constant0._Z11fa1_forwardPfS_S_S_S_S_iifiiii,"a",@progbits
	.sectionflags	@""
	.align	4
.nv.constant0._Z11fa1_forwardPfS_S_S_S_S_iifiiii:
	.zero		972


//--------------------- SYMBOLS --------------------------

	.type		.nv.reservedSmem.offset0,@object
	.size		.nv.reservedSmem.offset0,0x4
	.type		.nv.reservedSmem.cap,@object
	.size		.nv.reservedSmem.cap,0x4
